	.target	sm_80

	.elftype	@"ET_EXEC"


//--------------------- .note.nv.tkinfo           --------------------------
	.section	.note.nv.tkinfo,"",@"SHT_NOTE"
	.sectionflags	@"SHF_NOTE_NV_TKINFO"
	.tkinfo
        /*0018*/ 	.word	0x00000002
        /*0030*/ 	.string	""
        /*0030*/ 	.string	"ptxas"
        /*0030*/ 	.string	"Cuda compilation tools, release 13.0, V13.0.88"
        /*0030*/ 	.string	"Build cuda_13.0.r13.0/compiler.36424714_0"
        /*0030*/ 	.string	"-v  -suppress-debug-info  -lineinfo  -arch sm_80 "



//--------------------- .note.nv.cuinfo           --------------------------
	.section	.note.nv.cuinfo,"",@"SHT_NOTE"
	.sectionflags	@"SHF_NOTE_NV_CUINFO"
        /*0018*/ 	.short	0x0002
        /*001a*/ 	.short	0x0050
        /*001c*/ 	.short	0x0082
	.zero		2


//--------------------- .nv.info                  --------------------------
	.section	.nv.info,"",@"SHT_CUDA_INFO"
	.align	4


	//----- nvinfo : EIATTR_REGCOUNT
	.align		4
        /*0000*/ 	.byte	0x04, 0x2f
        /*0002*/ 	.short	(.L_1 - .L_0)
	.align		4
.L_0:
        /*0004*/ 	.word	index@(matmul_kernel)
        /*0008*/ 	.word	0x000000f0


	//----- nvinfo : EIATTR_FRAME_SIZE
	.align		4
.L_1:
        /*000c*/ 	.byte	0x04, 0x11
        /*000e*/ 	.short	(.L_3 - .L_2)
	.align		4
.L_2:
        /*0010*/ 	.word	index@(matmul_kernel)
        /*0014*/ 	.word	0x00000000


	//----- nvinfo : EIATTR_MIN_STACK_SIZE
	.align		4
.L_3:
        /*0018*/ 	.byte	0x04, 0x12
        /*001a*/ 	.short	(.L_5 - .L_4)
	.align		4
.L_4:
        /*001c*/ 	.word	index@(matmul_kernel)
        /*0020*/ 	.word	0x00000000
.L_5:


//--------------------- .nv.info.matmul_kernel    --------------------------
	.section	.nv.info.matmul_kernel,"",@"SHT_CUDA_INFO"
	.sectionflags	@""
	.align	4


	//----- nvinfo : EIATTR_CUDA_API_VERSION
	.align		4
        /*0000*/ 	.byte	0x04, 0x37
        /*0002*/ 	.short	(.L_7 - .L_6)
.L_6:
        /*0004*/ 	.word	0x00000082


	//----- nvinfo : EIATTR_SW2861232_WAR
	.align		4
.L_7:
        /*0008*/ 	.byte	0x01, 0x35
	.zero		2


	//----- nvinfo : EIATTR_PARAM_CBANK
	.align		4
        /*000c*/ 	.byte	0x04, 0x0a
        /*000e*/ 	.short	(.L_9 - .L_8)
	.align		4
.L_8:
        /*0010*/ 	.word	index@(.nv.constant0.matmul_kernel)
        /*0014*/ 	.short	0x0160
        /*0016*/ 	.short	0x0050


	//----- nvinfo : EIATTR_CBANK_PARAM_SIZE
	.align		4
.L_9:
        /*0018*/ 	.byte	0x03, 0x19
        /*001a*/ 	.short	0x0050


	//----- nvinfo : EIATTR_KPARAM_INFO
	.align		4
        /*001c*/ 	.byte	0x04, 0x17
        /*001e*/ 	.short	(.L_11 - .L_10)
.L_10:
        /*0020*/ 	.word	0x00000000
        /*0024*/ 	.short	0x000d
        /*0026*/ 	.short	0x0048
        /*0028*/ 	.byte	0x00, 0xf4, 0x21, 0x00


	//----- nvinfo : EIATTR_KPARAM_INFO
	.align		4
.L_11:
        /*002c*/ 	.byte	0x04, 0x17
        /*002e*/ 	.short	(.L_13 - .L_12)
.L_12:
        /*0030*/ 	.word	0x00000000
        /*0034*/ 	.short	0x000c
        /*0036*/ 	.short	0x0040
        /*0038*/ 	.byte	0x00, 0xf4, 0x21, 0x00


	//----- nvinfo : EIATTR_KPARAM_INFO
	.align		4
.L_13:
        /*003c*/ 	.byte	0x04, 0x17
        /*003e*/ 	.short	(.L_15 - .L_14)
.L_14:
        /*0040*/ 	.word	0x00000000
        /*0044*/ 	.short	0x000b
        /*0046*/ 	.short	0x0038
        /*0048*/ 	.byte	0x00, 0xf0, 0x11, 0x00


	//----- nvinfo : EIATTR_KPARAM_INFO
	.align		4
.L_15:
        /*004c*/ 	.byte	0x04, 0x17
        /*004e*/ 	.short	(.L_17 - .L_16)
.L_16:
        /*0050*/ 	.word	0x00000000
        /*0054*/ 	.short	0x000a
        /*0056*/ 	.short	0x0034
        /*0058*/ 	.byte	0x00, 0xf0, 0x11, 0x00


	//----- nvinfo : EIATTR_KPARAM_INFO
	.align		4
.L_17:
        /*005c*/ 	.byte	0x04, 0x17
        /*005e*/ 	.short	(.L_19 - .L_18)
.L_18:
        /*0060*/ 	.word	0x00000000
        /*0064*/ 	.short	0x0009
        /*0066*/ 	.short	0x0030
        /*0068*/ 	.byte	0x00, 0xf0, 0x11, 0x00


	//----- nvinfo : EIATTR_KPARAM_INFO
	.align		4
.L_19:
        /*006c*/ 	.byte	0x04, 0x17
        /*006e*/ 	.short	(.L_21 - .L_20)
.L_20:
        /*0070*/ 	.word	0x00000000
        /*0074*/ 	.short	0x0008
        /*0076*/ 	.short	0x002c
        /*0078*/ 	.byte	0x00, 0xf0, 0x11, 0x00


	//----- nvinfo : EIATTR_KPARAM_INFO
	.align		4
.L_21:
        /*007c*/ 	.byte	0x04, 0x17
        /*007e*/ 	.short	(.L_23 - .L_22)
.L_22:
        /*0080*/ 	.word	0x00000000
        /*0084*/ 	.short	0x0007
        /*0086*/ 	.short	0x0028
        /*0088*/ 	.byte	0x00, 0xf0, 0x11, 0x00


	//----- nvinfo : EIATTR_KPARAM_INFO
	.align		4
.L_23:
        /*008c*/ 	.byte	0x04, 0x17
        /*008e*/ 	.short	(.L_25 - .L_24)
.L_24:
        /*0090*/ 	.word	0x00000000
        /*0094*/ 	.short	0x0006
        /*0096*/ 	.short	0x0024
        /*0098*/ 	.byte	0x00, 0xf0, 0x11, 0x00


	//----- nvinfo : EIATTR_KPARAM_INFO
	.align		4
.L_25:
        /*009c*/ 	.byte	0x04, 0x17
        /*009e*/ 	.short	(.L_27 - .L_26)
.L_26:
        /*00a0*/ 	.word	0x00000000
        /*00a4*/ 	.short	0x0005
        /*00a6*/ 	.short	0x0020
        /*00a8*/ 	.byte	0x00, 0xf0, 0x11, 0x00


	//----- nvinfo : EIATTR_KPARAM_INFO
	.align		4
.L_27:
        /*00ac*/ 	.byte	0x04, 0x17
        /*00ae*/ 	.short	(.L_29 - .L_28)
.L_28:
        /*00b0*/ 	.word	0x00000000
        /*00b4*/ 	.short	0x0004
        /*00b6*/ 	.short	0x001c
        /*00b8*/ 	.byte	0x00, 0xf0, 0x11, 0x00


	//----- nvinfo : EIATTR_KPARAM_INFO
	.align		4
.L_29:
        /*00bc*/ 	.byte	0x04, 0x17
        /*00be*/ 	.short	(.L_31 - .L_30)
.L_30:
        /*00c0*/ 	.word	0x00000000
        /*00c4*/ 	.short	0x0003
        /*00c6*/ 	.short	0x0018
        /*00c8*/ 	.byte	0x00, 0xf0, 0x11, 0x00


	//----- nvinfo : EIATTR_KPARAM_INFO
	.align		4
.L_31:
        /*00cc*/ 	.byte	0x04, 0x17
        /*00ce*/ 	.short	(.L_33 - .L_32)
.L_32:
        /*00d0*/ 	.word	0x00000000
        /*00d4*/ 	.short	0x0002
        /*00d6*/ 	.short	0x0010
        /*00d8*/ 	.byte	0x00, 0xf4, 0x21, 0x00


	//----- nvinfo : EIATTR_KPARAM_INFO
	.align		4
.L_33:
        /*00dc*/ 	.byte	0x04, 0x17
        /*00de*/ 	.short	(.L_35 - .L_34)
.L_34:
        /*00e0*/ 	.word	0x00000000
        /*00e4*/ 	.short	0x0001
        /*00e6*/ 	.short	0x0008
        /*00e8*/ 	.byte	0x00, 0xf4, 0x21, 0x00


	//----- nvinfo : EIATTR_KPARAM_INFO
	.align		4
.L_35:
        /*00ec*/ 	.byte	0x04, 0x17
        /*00ee*/ 	.short	(.L_37 - .L_36)
.L_36:
        /*00f0*/ 	.word	0x00000000
        /*00f4*/ 	.short	0x0000
        /*00f6*/ 	.short	0x0000
        /*00f8*/ 	.byte	0x00, 0xf4, 0x21, 0x00


	//----- nvinfo : EIATTR_MAXREG_COUNT
	.align		4
.L_37:
        /*00fc*/ 	.byte	0x03, 0x1b
        /*00fe*/ 	.short	0x00ff


	//----- nvinfo : EIATTR_NUM_BARRIERS
	.align		4
        /*0100*/ 	.byte	0x02, 0x4c
        /*0102*/ 	.byte	0x01
	.zero		1


	//----- nvinfo : EIATTR_MERCURY_ISA_VERSION
	.align		4
        /*0104*/ 	.byte	0x03, 0x5f
        /*0106*/ 	.short	0x0000


	//----- nvinfo : EIATTR_EXIT_INSTR_OFFSETS
	.align		4
        /*0108*/ 	.byte	0x04, 0x1c
        /*010a*/ 	.short	(.L_39 - .L_38)


	//   ....[0]....
.L_38:
        /*010c*/ 	.word	0x00005140


	//   ....[1]....
        /*0110*/ 	.word	0x00005170


	//----- nvinfo : EIATTR_REQNTID
	.align		4
.L_39:
        /*0114*/ 	.byte	0x04, 0x10
        /*0116*/ 	.short	(.L_41 - .L_40)
.L_40:
        /*0118*/ 	.word	0x00000040
        /*011c*/ 	.word	0x00000001
        /*0120*/ 	.word	0x00000001
.L_41:


//--------------------- .nv.callgraph             --------------------------
	.section	.nv.callgraph,"",@"SHT_CUDA_CALLGRAPH"
	.align	4
	.sectionentsize	8
	.align		4
        /*0000*/ 	.word	0x00000000
	.align		4
        /*0004*/ 	.word	0xffffffff
	.align		4
        /*0008*/ 	.word	0x00000000
	.align		4
        /*000c*/ 	.word	0xfffffffe
	.align		4
        /*0010*/ 	.word	0x00000000
	.align		4
        /*0014*/ 	.word	0xfffffffd
	.align		4
        /*0018*/ 	.word	0x00000000
	.align		4
        /*001c*/ 	.word	0xfffffffc


//--------------------- .nv.rel.action            --------------------------
	.section	.nv.rel.action,"",@"SHT_CUDA_RELOCINFO"
	.align	8
	.sectionentsize	8
        /*0000*/ 	.byte	0x73, 0x00, 0x00, 0x00, 0x00, 0x00, 0x00, 0x00, 0x00, 0x00, 0x00, 0x11, 0x25, 0x00, 0x05, 0x36


//--------------------- .nv.constant0.matmul_kernel --------------------------
	.section	.nv.constant0.matmul_kernel,"a",@progbits
	.sectionflags	@""
	.align	4
.nv.constant0.matmul_kernel:
	.zero		432


//--------------------- .text.matmul_kernel       --------------------------
	.section	.text.matmul_kernel,"ax",@progbits
	.sectioninfo	@"SHI_REGISTERS=240"
	.align	128
        .global         matmul_kernel
        .type           matmul_kernel,@function
        .size           matmul_kernel,(.L_x_4 - matmul_kernel)
        .other          matmul_kernel,@"STO_CUDA_ENTRY STV_DEFAULT"
matmul_kernel:
.text.matmul_kernel:
[----:B------:R-:W-:Y:S02]  /*0000*/  IMAD.MOV.U32 R1, RZ, RZ, c[0x0][0x28] ;  /* 0x00000a00ff017624 */ /* 0x000fe400078e00ff */
[----:B------:R-:W-:Y:S01]  /*0010*/  IMAD.MOV.U32 R6, RZ, RZ, 0x1f ;  /* 0x0000001fff067424 */ /* 0x000fe200078e00ff */
[----:B------:R-:W0:Y:S01]  /*0020*/  S2R R5, SR_CTAID.X ;  /* 0x0000000000057919 */ /* 0x000e220000002500 */
[----:B------:R-:W-:Y:S01]  /*0030*/  ULDC.64 UR6, c[0x0][0x118] ;  /* 0x0000460000067ab9 */ /* 0x000fe20000000a00 */
[----:B------:R-:W-:Y:S01]  /*0040*/  CS2R R60, SRZ ;  /* 0x00000000003c7805 */ /* 0x000fe2000001ff00 */
[----:B------:R-:W-:Y:S01]  /*0050*/  CS2R R62, SRZ ;  /* 0x00000000003e7805 */ /* 0x000fe2000001ff00 */
[----:B------:R-:W-:Y:S01]  /*0060*/  IADD3 R0, R6, c[0x0][0x17c], RZ ;  /* 0x00005f0006007a10 */ /* 0x000fe20007ffe0ff */
[----:B------:R-:W-:Y:S01]  /*0070*/  CS2R R64, SRZ ;  /* 0x0000000000407805 */ /* 0x000fe2000001ff00 */
[----:B------:R-:W-:Y:S02]  /*0080*/  CS2R R66, SRZ ;  /* 0x0000000000427805 */ /* 0x000fe4000001ff00 */
[----:B------:R-:W-:-:S04]  /*0090*/  SHF.R.S32.HI R3, RZ, 0x1f, R0 ;  /* 0x0000001fff037819 */ /* 0x000fc80000011400 */
[----:B------:R-:W-:-:S04]  /*00a0*/  LEA.HI R3, R3, R0, RZ, 0x5 ;  /* 0x0000000003037211 */ /* 0x000fc800078f28ff */
[----:B------:R-:W-:-:S05]  /*00b0*/  SHF.R.S32.HI R3, RZ, 0x5, R3 ;  /* 0x00000005ff037819 */ /* 0x000fca0000011403 */
[----:B------:R-:W-:Y:S01]  /*00c0*/  IMAD.SHL.U32 R4, R3, 0x8, RZ ;  /* 0x0000000803047824 */ /* 0x000fe200078e00ff */
[----:B0-----:R-:W-:-:S04]  /*00d0*/  IABS R10, R5 ;  /* 0x00000005000a7213 */ /* 0x001fc80000000000 */
[-C--:B------:R-:W-:Y:S02]  /*00e0*/  IABS R7, R4.reuse ;  /* 0x0000000400077213 */ /* 0x080fe40000000000 */
[----:B------:R-:W-:Y:S02]  /*00f0*/  IABS R11, R4 ;  /* 0x00000004000b7213 */ /* 0x000fe40000000000 */
[----:B------:R-:W0:Y:S08]  /*0100*/  I2F.RP R0, R7 ;  /* 0x0000000700007306 */ /* 0x000e300000209400 */
[----:B0-----:R-:W0:Y:S02]  /*0110*/  MUFU.RCP R0, R0 ;  /* 0x0000000000007308 */ /* 0x001e240000001000 */
[----:B0-----:R-:W-:Y:S01]  /*0120*/  IADD3 R2, R0, 0xffffffe, RZ ;  /* 0x0ffffffe00027810 */ /* 0x001fe20007ffe0ff */
[----:B------:R-:W-:-:S05]  /*0130*/  IMAD.MOV R0, RZ, RZ, -R11 ;  /* 0x000000ffff007224 */ /* 0x000fca00078e0a0b */
[----:B------:R0:W1:Y:S02]  /*0140*/  F2I.FTZ.U32.TRUNC.NTZ R3, R2 ;  /* 0x0000000200037305 */ /* 0x000064000021f000 */
[----:B0-----:R-:W-:Y:S02]  /*0150*/  IMAD.MOV.U32 R2, RZ, RZ, RZ ;  /* 0x000000ffff027224 */ /* 0x001fe400078e00ff */
[----:B-1----:R-:W-:-:S04]  /*0160*/  IMAD.MOV R8, RZ, RZ, -R3 ;  /* 0x000000ffff087224 */ /* 0x002fc800078e0a03 */
[----:B------:R-:W-:Y:S02]  /*0170*/  IMAD R9, R8, R7, RZ ;  /* 0x0000000708097224 */ /* 0x000fe400078e02ff */
[----:B------:R-:W-:Y:S02]  /*0180*/  IMAD.MOV.U32 R8, RZ, RZ, R10 ;  /* 0x000000ffff087224 */ /* 0x000fe400078e000a */
[----:B------:R-:W-:-:S06]  /*0190*/  IMAD.HI.U32 R3, R3, R9, R2 ;  /* 0x0000000903037227 */ /* 0x000fcc00078e0002 */
[----:B------:R-:W-:-:S04]  /*01a0*/  IMAD.HI.U32 R3, R3, R8, RZ ;  /* 0x0000000803037227 */ /* 0x000fc800078e00ff */
[----:B------:R-:W-:-:S05]  /*01b0*/  IMAD R0, R3, R0, R8 ;  /* 0x0000000003007224 */ /* 0x000fca00078e0208 */
[----:B------:R-:W-:-:S13]  /*01c0*/  ISETP.GT.U32.AND P1, PT, R7, R0, PT ;  /* 0x000000000700720c */ /* 0x000fda0003f24070 */
[----:B------:R-:W-:Y:S01]  /*01d0*/  @!P1 IMAD.IADD R0, R0, 0x1, -R7 ;  /* 0x0000000100009824 */ /* 0x000fe200078e0a07 */
[----:B------:R-:W-:Y:S02]  /*01e0*/  @!P1 IADD3 R3, R3, 0x1, RZ ;  /* 0x0000000103039810 */ /* 0x000fe40007ffe0ff */
[----:B------:R-:W-:Y:S02]  /*01f0*/  ISETP.NE.AND P1, PT, R4, RZ, PT ;  /* 0x000000ff0400720c */ /* 0x000fe40003f25270 */
[----:B------:R-:W-:Y:S02]  /*0200*/  ISETP.GE.U32.AND P0, PT, R0, R7, PT ;  /* 0x000000070000720c */ /* 0x000fe40003f06070 */
[----:B------:R-:W-:-:S04]  /*0210*/  LOP3.LUT R0, R5, R4, RZ, 0x3c, !PT ;  /* 0x0000000405007212 */ /* 0x000fc800078e3cff */
[----:B------:R-:W-:Y:S02]  /*0220*/  ISETP.GE.AND P2, PT, R0, RZ, PT ;  /* 0x000000ff0000720c */ /* 0x000fe40003f46270 */
[----:B------:R-:W-:-:S05]  /*0230*/  IADD3 R0, R6, c[0x0][0x178], RZ ;  /* 0x00005e0006007a10 */ /* 0x000fca0007ffe0ff */
[----:B------:R-:W-:-:S05]  /*0240*/  @P0 IADD3 R3, R3, 0x1, RZ ;  /* 0x0000000103030810 */ /* 0x000fca0007ffe0ff */
[----:B------:R-:W-:Y:S01]  /*0250*/  IMAD.MOV.U32 R2, RZ, RZ, R3 ;  /* 0x000000ffff027224 */ /* 0x000fe200078e0003 */
[----:B------:R-:W-:-:S03]  /*0260*/  SHF.R.S32.HI R3, RZ, 0x1f, R0 ;  /* 0x0000001fff037819 */ /* 0x000fc60000011400 */
[----:B------:R-:W-:Y:S01]  /*0270*/  @!P2 IMAD.MOV R2, RZ, RZ, -R2 ;  /* 0x000000ffff02a224 */ /* 0x000fe200078e0a02 */
[----:B------:R-:W-:Y:S02]  /*0280*/  @!P1 LOP3.LUT R2, RZ, R4, RZ, 0x33, !PT ;  /* 0x00000004ff029212 */ /* 0x000fe400078e33ff */
[----:B------:R-:W-:-:S03]  /*0290*/  LEA.HI R3, R3, R0, RZ, 0x5 ;  /* 0x0000000003037211 */ /* 0x000fc600078f28ff */
[----:B------:R-:W-:Y:S02]  /*02a0*/  IMAD.SHL.U32 R6, R2, 0x8, RZ ;  /* 0x0000000802067824 */ /* 0x000fe400078e00ff */
[----:B------:R-:W-:-:S03]  /*02b0*/  IMAD.MOV R2, RZ, RZ, -R2 ;  /* 0x000000ffff027224 */ /* 0x000fc600078e0a02 */
[----:B------:R-:W-:Y:S01]  /*02c0*/  LEA.HI.SX32 R3, R3, -R6, 0x1b ;  /* 0x8000000603037211 */ /* 0x000fe200078fdaff */
[----:B------:R-:W-:-:S03]  /*02d0*/  IMAD R4, R4, R2, R5 ;  /* 0x0000000204047224 */ /* 0x000fc600078e0205 */
[----:B------:R-:W-:Y:S02]  /*02e0*/  IMNMX R11, R3, 0x8, PT ;  /* 0x00000008030b7817 */ /* 0x000fe40003800200 */
[----:B------:R-:W-:Y:S02]  /*02f0*/  IABS R9, R4 ;  /* 0x0000000400097213 */ /* 0x000fe40000000000 */
[----:B------:R-:W-:-:S04]  /*0300*/  IABS R7, R11 ;  /* 0x0000000b00077213 */ /* 0x000fc80000000000 */
[----:B------:R-:W0:Y:S08]  /*0310*/  I2F.RP R0, R7 ;  /* 0x0000000700007306 */ /* 0x000e300000209400 */
[----:B0-----:R-:W0:Y:S02]  /*0320*/  MUFU.RCP R0, R0 ;  /* 0x0000000000007308 */ /* 0x001e240000001000 */
[----:B0-----:R-:W-:-:S06]  /*0330*/  IADD3 R3, R0, 0xffffffe, RZ ;  /* 0x0ffffffe00037810 */ /* 0x001fcc0007ffe0ff */
[----:B------:R-:W0:Y:S02]  /*0340*/  F2I.FTZ.U32.TRUNC.NTZ R3, R3 ;  /* 0x0000000300037305 */ /* 0x000e24000021f000 */
[----:B0-----:R-:W-:-:S04]  /*0350*/  IMAD.MOV R8, RZ, RZ, -R3 ;  /* 0x000000ffff087224 */ /* 0x001fc800078e0a03 */
[----:B------:R-:W-:Y:S01]  /*0360*/  IMAD.MOV.U32 R2, RZ, RZ, R8 ;  /* 0x000000ffff027224 */ /* 0x000fe200078e0008 */
[----:B------:R-:W-:-:S03]  /*0370*/  IABS R8, R11 ;  /* 0x0000000b00087213 */ /* 0x000fc60000000000 */
[----:B------:R-:W-:Y:S02]  /*0380*/  IMAD R5, R2, R7, RZ ;  /* 0x0000000702057224 */ /* 0x000fe400078e02ff */
[----:B------:R-:W-:Y:S02]  /*0390*/  IMAD.MOV.U32 R2, RZ, RZ, RZ ;  /* 0x000000ffff027224 */ /* 0x000fe400078e00ff */
[----:B------:R-:W-:Y:S02]  /*03a0*/  IMAD.MOV R0, RZ, RZ, -R8 ;  /* 0x000000ffff007224 */ /* 0x000fe400078e0a08 */
[----:B------:R-:W-:-:S06]  /*03b0*/  IMAD.HI.U32 R2, R3, R5, R2 ;  /* 0x0000000503027227 */ /* 0x000fcc00078e0002 */
[----:B------:R-:W-:-:S04]  /*03c0*/  IMAD.HI.U32 R2, R2, R9, RZ ;  /* 0x0000000902027227 */ /* 0x000fc800078e00ff */
[----:B------:R-:W-:-:S05]  /*03d0*/  IMAD R0, R2, R0, R9 ;  /* 0x0000000002007224 */ /* 0x000fca00078e0209 */
[----:B------:R-:W-:-:S13]  /*03e0*/  ISETP.GT.U32.AND P1, PT, R7, R0, PT ;  /* 0x000000000700720c */ /* 0x000fda0003f24070 */
[----:B------:R-:W-:Y:S01]  /*03f0*/  @!P1 IMAD.IADD R0, R0, 0x1, -R7 ;  /* 0x0000000100009824 */ /* 0x000fe200078e0a07 */
[----:B------:R-:W-:Y:S02]  /*0400*/  @!P1 IADD3 R2, R2, 0x1, RZ ;  /* 0x0000000102029810 */ /* 0x000fe40007ffe0ff */
[----:B------:R-:W-:Y:S02]  /*0410*/  ISETP.NE.AND P1, PT, R11, RZ, PT ;  /* 0x000000ff0b00720c */ /* 0x000fe40003f25270 */
[----:B------:R-:W-:Y:S01]  /*0420*/  ISETP.GE.U32.AND P0, PT, R0, R7, PT ;  /* 0x000000070000720c */ /* 0x000fe20003f06070 */
[----:B------:R-:W-:Y:S01]  /*0430*/  IMAD.MOV.U32 R7, RZ, RZ, c[0x0][0x180] ;  /* 0x00006000ff077624 */ /* 0x000fe200078e00ff */
[----:B------:R-:W-:-:S04]  /*0440*/  LOP3.LUT R0, R4, R11, RZ, 0x3c, !PT ;  /* 0x0000000b04007212 */ /* 0x000fc800078e3cff */
[----:B------:R-:W-:Y:S02]  /*0450*/  ISETP.GE.AND P2, PT, R0, RZ, PT ;  /* 0x000000ff0000720c */ /* 0x000fe40003f46270 */
[----:B------:R-:W0:Y:S01]  /*0460*/  S2R R0, SR_TID.X ;  /* 0x0000000000007919 */ /* 0x000e220000002100 */
[----:B------:R-:W-:-:S04]  /*0470*/  IADD3 R7, R7, 0x3f, RZ ;  /* 0x0000003f07077810 */ /* 0x000fc80007ffe0ff */
[----:B------:R-:W-:Y:S02]  /*0480*/  @P0 IADD3 R2, R2, 0x1, RZ ;  /* 0x0000000102020810 */ /* 0x000fe40007ffe0ff */
[----:B------:R-:W-:-:S03]  /*0490*/  ISETP.GE.AND P0, PT, R7, 0x40, PT ;  /* 0x000000400700780c */ /* 0x000fc60003f06270 */
[----:B------:R-:W-:-:S04]  /*04a0*/  IMAD.MOV.U32 R5, RZ, RZ, R2 ;  /* 0x000000ffff057224 */ /* 0x000fc800078e0002 */
[----:B------:R-:W-:Y:S01]  /*04b0*/  @!P2 IMAD.MOV R5, RZ, RZ, -R5 ;  /* 0x000000ffff05a224 */ /* 0x000fe200078e0a05 */
[----:B------:R-:W-:-:S05]  /*04c0*/  @!P1 LOP3.LUT R5, RZ, R11, RZ, 0x33, !PT ;  /* 0x0000000bff059212 */ /* 0x000fca00078e33ff */
[----:B------:R-:W-:Y:S02]  /*04d0*/  IMAD.MOV R2, RZ, RZ, -R5 ;  /* 0x000000ffff027224 */ /* 0x000fe400078e0a05 */
[----:B------:R-:W-:Y:S02]  /*04e0*/  IMAD.SHL.U32 R5, R5, 0x20, RZ ;  /* 0x0000002005057824 */ /* 0x000fe400078e00ff */
[----:B------:R-:W-:Y:S01]  /*04f0*/  IMAD R2, R11, R2, R4 ;  /* 0x000000020b027224 */ /* 0x000fe200078e0204 */
[----:B0-----:R-:W-:Y:S02]  /*0500*/  SHF.R.U32.HI R4, RZ, 0x5, R0 ;  /* 0x00000005ff047819 */ /* 0x001fe40000011600 */
[----:B------:R-:W-:Y:S01]  /*0510*/  LOP3.LUT R3, R0, 0x20, RZ, 0xc0, !PT ;  /* 0x0000002000037812 */ /* 0x000fe200078ec0ff */
[----:B------:R-:W-:Y:S01]  /*0520*/  IMAD.IADD R9, R6, 0x1, R2 ;  /* 0x0000000106097824 */ /* 0x000fe200078e0202 */
[----:B------:R-:W-:Y:S02]  /*0530*/  LOP3.LUT R2, R0, 0x1f, RZ, 0xc0, !PT ;  /* 0x0000001f00027812 */ /* 0x000fe400078ec0ff */
[----:B------:R-:W-:-:S03]  /*0540*/  SGXT.U32 R4, R4, 0x1 ;  /* 0x000000010404781a */ /* 0x000fc60000000000 */
[----:B------:R-:W-:Y:S01]  /*0550*/  IMAD R6, R9, 0x20, R2 ;  /* 0x0000002009067824 */ /* 0x000fe200078e0202 */
[----:B------:R-:W-:Y:S05]  /*0560*/  @!P0 BRA `(.L_x_0) ;  /* 0x0000433000008947 */ /* 0x000fea0003800000 */
[----:B------:R-:W-:Y:S01]  /*0570*/  IABS R43, c[0x0][0x17c] ;  /* 0x00005f00002b7a13 */ /* 0x000fe20000000000 */
[----:B------:R-:W-:Y:S01]  /*0580*/  CS2R R60, SRZ ;  /* 0x00000000003c7805 */ /* 0x000fe2000001ff00 */
[C---:B------:R-:W-:Y:S01]  /*0590*/  IADD3 R10, R5.reuse, 0x1f, RZ ;  /* 0x0000001f050a7810 */ /* 0x040fe20007ffe0ff */
[----:B------:R-:W-:Y:S01]  /*05a0*/  CS2R R62, SRZ ;  /* 0x00000000003e7805 */ /* 0x000fe2000001ff00 */
[----:B------:R-:W0:Y:S01]  /*05b0*/  I2F.RP R11, R43 ;  /* 0x0000002b000b7306 */ /* 0x000e220000209400 */
[C---:B------:R-:W-:Y:S01]  /*05c0*/  IADD3 R15, R5.reuse, 0x1d, RZ ;  /* 0x0000001d050f7810 */ /* 0x040fe20007ffe0ff */
[----:B------:R-:W-:Y:S01]  /*05d0*/  CS2R R92, SRZ ;  /* 0x00000000005c7805 */ /* 0x000fe2000001ff00 */
[----:B------:R-:W-:Y:S01]  /*05e0*/  IABS R14, R10 ;  /* 0x0000000a000e7213 */ /* 0x000fe20000000000 */
[----:B------:R-:W-:Y:S01]  /*05f0*/  CS2R R94, SRZ ;  /* 0x00000000005e7805 */ /* 0x000fe2000001ff00 */
[C---:B------:R-:W-:Y:S01]  /*0600*/  IADD3 R17, R5.reuse, 0x1c, RZ ;  /* 0x0000001c05117810 */ /* 0x040fe20007ffe0ff */
[----:B------:R-:W-:Y:S01]  /*0610*/  CS2R R80, SRZ ;  /* 0x0000000000507805 */ /* 0x000fe2000001ff00 */
[----:B------:R-:W-:Y:S01]  /*0620*/  ISETP.GE.AND P5, PT, R10, RZ, PT ;  /* 0x000000ff0a00720c */ /* 0x000fe20003fa6270 */
[----:B------:R-:W-:Y:S01]  /*0630*/  CS2R R82, SRZ ;  /* 0x0000000000527805 */ /* 0x000fe2000001ff00 */
[----:B------:R-:W-:Y:S01]  /*0640*/  IADD3 R21, R5, 0x19, RZ ;  /* 0x0000001905157810 */ /* 0x000fe20007ffe0ff */
[----:B------:R-:W-:Y:S01]  /*0650*/  CS2R R64, SRZ ;  /* 0x0000000000407805 */ /* 0x000fe2000001ff00 */
[----:B------:R-:W-:Y:S01]  /*0660*/  ISETP.GE.AND P2, PT, R17, RZ, PT ;  /* 0x000000ff1100720c */ /* 0x000fe20003f46270 */
[----:B------:R-:W-:Y:S01]  /*0670*/  CS2R R66, SRZ ;  /* 0x0000000000427805 */ /* 0x000fe2000001ff00 */
[----:B------:R-:W-:Y:S01]  /*0680*/  ISETP.GE.AND P1, PT, R15, RZ, PT ;  /* 0x000000ff0f00720c */ /* 0x000fe20003f26270 */
[----:B------:R-:W-:Y:S01]  /*0690*/  ULDC UR4, c[0x0][0x180] ;  /* 0x0000600000047ab9 */ /* 0x000fe20000000800 */
[C---:B------:R-:W-:Y:S01]  /*06a0*/  IADD3 R23, R5.reuse, 0x18, RZ ;  /* 0x0000001805177810 */ /* 0x040fe20007ffe0ff */
[----:B0-----:R-:W0:Y:S01]  /*06b0*/  MUFU.RCP R11, R11 ;  /* 0x0000000b000b7308 */ /* 0x001e220000001000 */
[----:B------:R-:W-:-:S02]  /*06c0*/  IADD3 R25, R5, 0x16, RZ ;  /* 0x0000001605197810 */ /* 0x000fc40007ffe0ff */
[----:B------:R-:W-:Y:S02]  /*06d0*/  IABS R20, R23 ;  /* 0x0000001700147213 */ /* 0x000fe40000000000 */
[----:B------:R-:W-:Y:S02]  /*06e0*/  IABS R22, R25 ;  /* 0x0000001900167213 */ /* 0x000fe40000000000 */
[C---:B------:R-:W-:Y:S02]  /*06f0*/  IADD3 R27, R5.reuse, 0x15, RZ ;  /* 0x00000015051b7810 */ /* 0x040fe40007ffe0ff */
[----:B------:R-:W-:Y:S02]  /*0700*/  IADD3 R28, R5, 0x14, RZ ;  /* 0x00000014051c7810 */ /* 0x000fe40007ffe0ff */
[----:B------:R-:W-:Y:S02]  /*0710*/  IABS R24, R27 ;  /* 0x0000001b00187213 */ /* 0x000fe40000000000 */
[----:B------:R-:W-:-:S02]  /*0720*/  IABS R26, R28 ;  /* 0x0000001c001a7213 */ /* 0x000fc40000000000 */
[----:B------:R-:W-:Y:S02]  /*0730*/  IADD3 R29, R5, 0x13, RZ ;  /* 0x00000013051d7810 */ /* 0x000fe40007ffe0ff */
[----:B0-----:R-:W-:Y:S02]  /*0740*/  IADD3 R8, R11, 0xffffffe, RZ ;  /* 0x0ffffffe0b087810 */ /* 0x001fe40007ffe0ff */
[C---:B------:R-:W-:Y:S02]  /*0750*/  IADD3 R33, R5.reuse, 0xd, RZ ;  /* 0x0000000d05217810 */ /* 0x040fe40007ffe0ff */
[----:B------:R0:W1:Y:S01]  /*0760*/  F2I.FTZ.U32.TRUNC.NTZ R9, R8 ;  /* 0x0000000800097305 */ /* 0x000062000021f000 */
[C---:B------:R-:W-:Y:S02]  /*0770*/  IADD3 R49, R5.reuse, 0xb, RZ ;  /* 0x0000000b05317810 */ /* 0x040fe40007ffe0ff */
[----:B------:R-:W-:Y:S02]  /*0780*/  IABS R36, R33 ;  /* 0x0000002100247213 */ /* 0x000fe40000000000 */
[----:B------:R-:W-:-:S02]  /*0790*/  IADD3 R51, R5, 0xa, RZ ;  /* 0x0000000a05337810 */ /* 0x000fc40007ffe0ff */
[C---:B------:R-:W-:Y:S01]  /*07a0*/  IADD3 R52, R5.reuse, 0x9, RZ ;  /* 0x0000000905347810 */ /* 0x040fe20007ffe0ff */
[----:B0-----:R-:W-:Y:S01]  /*07b0*/  IMAD.MOV.U32 R8, RZ, RZ, RZ ;  /* 0x000000ffff087224 */ /* 0x001fe200078e00ff */
[----:B------:R-:W-:Y:S02]  /*07c0*/  IABS R38, R51 ;  /* 0x0000003300267213 */ /* 0x000fe40000000000 */
[----:B------:R-:W-:Y:S02]  /*07d0*/  IABS R40, R52 ;  /* 0x0000003400287213 */ /* 0x000fe40000000000 */
[C---:B------:R-:W-:Y:S01]  /*07e0*/  IADD3 R53, R5.reuse, 0x8, RZ ;  /* 0x0000000805357810 */ /* 0x040fe20007ffe0ff */
[----:B-1----:R-:W-:Y:S01]  /*07f0*/  IMAD.MOV R12, RZ, RZ, -R9 ;  /* 0x000000ffff0c7224 */ /* 0x002fe200078e0a09 */
[----:B------:R-:W-:Y:S02]  /*0800*/  IABS R47, c[0x0][0x178] ;  /* 0x00005e00002f7a13 */ /* 0x000fe40000000000 */
[----:B------:R-:W-:Y:S01]  /*0810*/  IABS R42, R53 ;  /* 0x00000035002a7213 */ /* 0x000fe20000000000 */
[----:B------:R-:W-:Y:S01]  /*0820*/  IMAD R13, R12, R43, RZ ;  /* 0x0000002b0c0d7224 */ /* 0x000fe200078e02ff */
[----:B------:R-:W-:-:S02]  /*0830*/  IADD3 R12, R5, 0x1e, RZ ;  /* 0x0000001e050c7810 */ /* 0x000fc40007ffe0ff */
[----:B------:R-:W-:Y:S01]  /*0840*/  IADD3 R54, R5, 0x7, RZ ;  /* 0x0000000705367810 */ /* 0x000fe20007ffe0ff */
[----:B------:R-:W-:Y:S01]  /*0850*/  IMAD.HI.U32 R9, R9, R13, R8 ;  /* 0x0000000d09097227 */ /* 0x000fe200078e0008 */
[----:B------:R-:W-:Y:S02]  /*0860*/  IABS R16, R12 ;  /* 0x0000000c00107213 */ /* 0x000fe40000000000 */
[----:B------:R-:W-:Y:S02]  /*0870*/  IABS R13, R15 ;  /* 0x0000000f000d7213 */ /* 0x000fe40000000000 */
[----:B------:R-:W-:Y:S01]  /*0880*/  ISETP.GE.AND P3, PT, R12, RZ, PT ;  /* 0x000000ff0c00720c */ /* 0x000fe20003f66270 */
[----:B------:R-:W-:Y:S01]  /*0890*/  IMAD.HI.U32 R8, R9, R14, RZ ;  /* 0x0000000e09087227 */ /* 0x000fe200078e00ff */
[----:B------:R-:W-:Y:S02]  /*08a0*/  IABS R15, R21 ;  /* 0x00000015000f7213 */ /* 0x000fe40000000000 */
[C---:B------:R-:W-:Y:S01]  /*08b0*/  IADD3 R55, R5.reuse, 0x6, RZ ;  /* 0x0000000605377810 */ /* 0x040fe20007ffe0ff */
[----:B------:R-:W-:Y:S01]  /*08c0*/  IMAD.MOV R8, RZ, RZ, -R8 ;  /* 0x000000ffff087224 */ /* 0x000fe200078e0a08 */
[----:B------:R-:W-:Y:S01]  /*08d0*/  IADD3 R57, R5, 0x4, RZ ;  /* 0x0000000405397810 */ /* 0x000fe20007ffe0ff */
[----:B------:R-:W-:Y:S01]  /*08e0*/  IMAD.HI.U32 R11, R9, R16, RZ ;  /* 0x00000010090b7227 */ /* 0x000fe200078e00ff */
[----:B------:R-:W-:-:S02]  /*08f0*/  IADD3 R56, R5, 0x5, RZ ;  /* 0x0000000505387810 */ /* 0x000fc40007ffe0ff */
[----:B------:R-:W-:Y:S01]  /*0900*/  IABS R44, R57 ;  /* 0x00000039002c7213 */ /* 0x000fe20000000000 */
[----:B------:R-:W-:Y:S01]  /*0910*/  IMAD R8, R43, R8, R14 ;  /* 0x000000082b087224 */ /* 0x000fe200078e020e */
[C---:B------:R-:W-:Y:S01]  /*0920*/  IADD3 R58, R5.reuse, 0x3, RZ ;  /* 0x00000003053a7810 */ /* 0x040fe20007ffe0ff */
[----:B------:R-:W-:Y:S01]  /*0930*/  IMAD.MOV R11, RZ, RZ, -R11 ;  /* 0x000000ffff0b7224 */ /* 0x000fe200078e0a0b */
[----:B------:R-:W-:Y:S01]  /*0940*/  IADD3 R59, R5, 0x2, RZ ;  /* 0x00000002053b7810 */ /* 0x000fe20007ffe0ff */
[----:B------:R-:W-:Y:S01]  /*0950*/  IMAD.MOV.U32 R14, RZ, RZ, R13 ;  /* 0x000000ffff0e7224 */ /* 0x000fe200078e000d */
[C---:B------:R-:W-:Y:S01]  /*0960*/  ISETP.GT.U32.AND P0, PT, R43.reuse, R8, PT ;  /* 0x000000082b00720c */ /* 0x040fe20003f04070 */
[----:B------:R-:W-:Y:S01]  /*0970*/  IMAD R11, R43, R11, R16 ;  /* 0x0000000b2b0b7224 */ /* 0x000fe200078e0210 */
[----:B------:R-:W-:Y:S01]  /*0980*/  IABS R16, R17 ;  /* 0x0000001100107213 */ /* 0x000fe20000000000 */
[----:B------:R-:W-:Y:S01]  /*0990*/  IMAD.HI.U32 R13, R9, R14, RZ ;  /* 0x0000000e090d7227 */ /* 0x000fe200078e00ff */
[----:B------:R-:W-:-:S02]  /*09a0*/  IADD3 R17, R5, 0x1a, RZ ;  /* 0x0000001a05117810 */ /* 0x000fc40007ffe0ff */
[----:B------:R-:W-:Y:S01]  /*09b0*/  ISETP.GT.U32.AND P4, PT, R43, R11, PT ;  /* 0x0000000b2b00720c */ /* 0x000fe20003f84070 */
[----:B------:R-:W-:Y:S01]  /*09c0*/  IMAD.MOV R13, RZ, RZ, -R13 ;  /* 0x000000ffff0d7224 */ /* 0x000fe200078e0a0d */
[----:B------:R-:W-:Y:S01]  /*09d0*/  IABS R50, R5 ;  /* 0x0000000500327213 */ /* 0x000fe20000000000 */
[----:B------:R-:W-:Y:S01]  /*09e0*/  IMAD.HI.U32 R10, R9, R16, RZ ;  /* 0x00000010090a7227 */ /* 0x000fe200078e00ff */
[----:B------:R-:W-:Y:S02]  /*09f0*/  IABS R46, R59 ;  /* 0x0000003b002e7213 */ /* 0x000fe40000000000 */
[----:B------:R-:W-:Y:S01]  /*0a00*/  IABS R102, R6 ;  /* 0x0000000600667213 */ /* 0x000fe20000000000 */
[--C-:B------:R-:W-:Y:S02]  /*0a10*/  @!P0 IMAD.IADD R8, R8, 0x1, -R43.reuse ;  /* 0x0000000108088824 */ /* 0x100fe400078e0a2b */
[----:B------:R-:W-:Y:S01]  /*0a20*/  IMAD R12, R43, R13, R14 ;  /* 0x0000000d2b0c7224 */ /* 0x000fe200078e020e */
[----:B------:R-:W-:Y:S01]  /*0a30*/  IADD3 R13, R5, 0x1b, RZ ;  /* 0x0000001b050d7810 */ /* 0x000fe20007ffe0ff */
[----:B------:R-:W-:Y:S01]  /*0a40*/  IMAD.MOV R10, RZ, RZ, -R10 ;  /* 0x000000ffff0a7224 */ /* 0x000fe200078e0a0a */
[----:B------:R-:W-:Y:S01]  /*0a50*/  ISETP.GT.U32.AND P6, PT, R43, R8, PT ;  /* 0x000000082b00720c */ /* 0x000fe20003fc4070 */
[----:B------:R-:W-:Y:S01]  /*0a60*/  @!P4 IMAD.IADD R11, R11, 0x1, -R43 ;  /* 0x000000010b0bc824 */ /* 0x000fe200078e0a2b */
[----:B------:R-:W-:-:S02]  /*0a70*/  IABS R18, R13 ;  /* 0x0000000d00127213 */ /* 0x000fc40000000000 */
[----:B------:R-:W-:Y:S02]  /*0a80*/  ISETP.GT.U32.AND P0, PT, R43, R12, PT ;  /* 0x0000000c2b00720c */ /* 0x000fe40003f04070 */
[----:B------:R-:W-:Y:S01]  /*0a90*/  ISETP.GE.AND P4, PT, R13, RZ, PT ;  /* 0x000000ff0d00720c */ /* 0x000fe20003f86270 */
[----:B------:R-:W-:-:S04]  /*0aa0*/  IMAD.HI.U32 R14, R9, R18, RZ ;  /* 0x00000012090e7227 */ /* 0x000fc800078e00ff */
[C---:B------:R-:W-:Y:S01]  /*0ab0*/  IMAD R13, R43.reuse, R10, R16 ;  /* 0x0000000a2b0d7224 */ /* 0x040fe200078e0210 */
[----:B------:R-:W-:Y:S01]  /*0ac0*/  IABS R16, R17 ;  /* 0x0000001100107213 */ /* 0x000fe20000000000 */
[--C-:B------:R-:W-:Y:S01]  /*0ad0*/  @!P6 IMAD.IADD R8, R8, 0x1, -R43.reuse ;  /* 0x000000010808e824 */ /* 0x100fe200078e0a2b */
[C---:B------:R-:W-:Y:S01]  /*0ae0*/  ISETP.GT.U32.AND P6, PT, R43.reuse, R11, PT ;  /* 0x0000000b2b00720c */ /* 0x040fe20003fc4070 */
[----:B------:R-:W-:Y:S02]  /*0af0*/  IMAD.MOV R14, RZ, RZ, -R14 ;  /* 0x000000ffff0e7224 */ /* 0x000fe400078e0a0e */
[----:B------:R-:W-:Y:S02]  /*0b00*/  IMAD.MOV.U32 R10, RZ, RZ, R8 ;  /* 0x000000ffff0a7224 */ /* 0x000fe400078e0008 */
[C---:B------:R-:W-:Y:S02]  /*0b10*/  IMAD R8, R43.reuse, R14, R18 ;  /* 0x0000000e2b087224 */ /* 0x040fe400078e0212 */
[----:B------:R-:W-:Y:S01]  /*0b20*/  @!P5 IMAD.MOV R10, RZ, RZ, -R10 ;  /* 0x000000ffff0ad224 */ /* 0x000fe200078e0a0a */
[----:B------:R-:W-:Y:S01]  /*0b30*/  ISETP.GT.U32.AND P5, PT, R43, R13, PT ;  /* 0x0000000d2b00720c */ /* 0x000fe20003fa4070 */
[----:B------:R-:W-:-:S02]  /*0b40*/  @!P0 IMAD.IADD R12, R12, 0x1, -R43 ;  /* 0x000000010c0c8824 */ /* 0x000fc400078e0a2b */
[----:B------:R-:W-:Y:S02]  /*0b50*/  IMAD.MOV.U32 R18, RZ, RZ, R15 ;  /* 0x000000ffff127224 */ /* 0x000fe400078e000f */
[----:B------:R-:W-:Y:S01]  /*0b60*/  @!P6 IMAD.IADD R11, R11, 0x1, -R43 ;  /* 0x000000010b0be824 */ /* 0x000fe200078e0a2b */
[----:B------:R-:W-:Y:S01]  /*0b70*/  ISETP.GT.U32.AND P6, PT, R43, R8, PT ;  /* 0x000000082b00720c */ /* 0x000fe20003fc4070 */
[----:B------:R-:W-:Y:S01]  /*0b80*/  IMAD.HI.U32 R14, R9, R16, RZ ;  /* 0x00000010090e7227 */ /* 0x000fe200078e00ff */
[----:B------:R-:W-:-:S03]  /*0b90*/  ISETP.GT.U32.AND P0, PT, R43, R12, PT ;  /* 0x0000000c2b00720c */ /* 0x000fc60003f04070 */
[----:B------:R-:W-:Y:S02]  /*0ba0*/  @!P3 IMAD.MOV R11, RZ, RZ, -R11 ;  /* 0x000000ffff0bb224 */ /* 0x000fe400078e0a0b */
[--C-:B------:R-:W-:Y:S01]  /*0bb0*/  @!P5 IMAD.IADD R13, R13, 0x1, -R43.reuse ;  /* 0x000000010d0dd824 */ /* 0x100fe200078e0a2b */
[----:B------:R-:W-:Y:S01]  /*0bc0*/  ISETP.GE.AND P5, PT, R21, RZ, PT ;  /* 0x000000ff1500720c */ /* 0x000fe20003fa6270 */
[----:B------:R-:W-:Y:S01]  /*0bd0*/  IMAD.HI.U32 R15, R9, R18, RZ ;  /* 0x00000012090f7227 */ /* 0x000fe200078e00ff */
[----:B------:R-:W-:Y:S02]  /*0be0*/  IADD3 R21, R5, 0x17, RZ ;  /* 0x0000001705157810 */ /* 0x000fe40007ffe0ff */
[----:B------:R-:W-:Y:S01]  /*0bf0*/  ISETP.GT.U32.AND P3, PT, R43, R13, PT ;  /* 0x0000000d2b00720c */ /* 0x000fe20003f64070 */
[--C-:B------:R-:W-:Y:S02]  /*0c00*/  @!P6 IMAD.IADD R8, R8, 0x1, -R43.reuse ;  /* 0x000000010808e824 */ /* 0x100fe400078e0a2b */
[----:B------:R-:W-:Y:S01]  /*0c10*/  @!P0 IMAD.IADD R12, R12, 0x1, -R43 ;  /* 0x000000010c0c8824 */ /* 0x000fe200078e0a2b */
[----:B------:R-:W-:Y:S01]  /*0c20*/  ISETP.GE.AND P0, PT, R17, RZ, PT ;  /* 0x000000ff1100720c */ /* 0x000fe20003f06270 */
[----:B------:R-:W-:Y:S01]  /*0c30*/  IMAD.MOV R17, RZ, RZ, -R14 ;  /* 0x000000ffff117224 */ /* 0x000fe200078e0a0e */
[----:B------:R-:W-:Y:S01]  /*0c40*/  ISETP.GT.U32.AND P6, PT, R43, R8, PT ;  /* 0x000000082b00720c */ /* 0x000fe20003fc4070 */
[----:B------:R-:W-:-:S04]  /*0c50*/  IMAD.HI.U32 R14, R9, R20, RZ ;  /* 0x00000014090e7227 */ /* 0x000fc800078e00ff */
[----:B------:R-:W-:Y:S02]  /*0c60*/  IMAD.MOV R19, RZ, RZ, -R15 ;  /* 0x000000ffff137224 */ /* 0x000fe400078e0a0f */
[C---:B------:R-:W-:Y:S02]  /*0c70*/  IMAD R15, R43.reuse, R17, R16 ;  /* 0x000000112b0f7224 */ /* 0x040fe400078e0210 */
[----:B------:R-:W-:Y:S02]  /*0c80*/  IMAD.MOV R14, RZ, RZ, -R14 ;  /* 0x000000ffff0e7224 */ /* 0x000fe400078e0a0e */
[C---:B------:R-:W-:Y:S02]  /*0c90*/  IMAD R16, R43.reuse, R19, R18 ;  /* 0x000000132b107224 */ /* 0x040fe400078e0212 */
[----:B------:R-:W-:Y:S01]  /*0ca0*/  IMAD R17, R43, R14, R20 ;  /* 0x0000000e2b117224 */ /* 0x000fe200078e0214 */
[----:B------:R-:W-:Y:S01]  /*0cb0*/  IABS R20, R21 ;  /* 0x0000001500147213 */ /* 0x000fe20000000000 */
[--C-:B------:R-:W-:Y:S01]  /*0cc0*/  @!P3 IMAD.IADD R13, R13, 0x1, -R43.reuse ;  /* 0x000000010d0db824 */ /* 0x100fe200078e0a2b */
[C---:B------:R-:W-:Y:S01]  /*0cd0*/  ISETP.GT.U32.AND P3, PT, R43.reuse, R16, PT ;  /* 0x000000102b00720c */ /* 0x040fe20003f64070 */
[----:B------:R-:W-:Y:S01]  /*0ce0*/  @!P6 IMAD.IADD R8, R8, 0x1, -R43 ;  /* 0x000000010808e824 */ /* 0x000fe200078e0a2b */
[C---:B------:R-:W-:Y:S01]  /*0cf0*/  ISETP.GT.U32.AND P6, PT, R43.reuse, R17, PT ;  /* 0x000000112b00720c */ /* 0x040fe20003fc4070 */
[----:B------:R-:W-:Y:S01]  /*0d00*/  @!P1 IMAD.MOV R12, RZ, RZ, -R12 ;  /* 0x000000ffff0c9224 */ /* 0x000fe200078e0a0c */
[----:B------:R-:W-:Y:S01]  /*0d10*/  ISETP.GT.U32.AND P1, PT, R43, R15, PT ;  /* 0x0000000f2b00720c */ /* 0x000fe20003f24070 */
[----:B------:R-:W-:-:S04]  /*0d20*/  IMAD.HI.U32 R14, R9, R20, RZ ;  /* 0x00000014090e7227 */ /* 0x000fc800078e00ff */
[----:B------:R-:W-:-:S04]  /*0d30*/  IMAD.HI.U32 R18, R9, R22, RZ ;  /* 0x0000001609127227 */ /* 0x000fc800078e00ff */
[--C-:B------:R-:W-:Y:S02]  /*0d40*/  @!P3 IMAD.IADD R16, R16, 0x1, -R43.reuse ;  /* 0x000000011010b824 */ /* 0x100fe400078e0a2b */
[--C-:B------:R-:W-:Y:S02]  /*0d50*/  @!P6 IMAD.IADD R17, R17, 0x1, -R43.reuse ;  /* 0x000000011111e824 */ /* 0x100fe400078e0a2b */
[----:B------:R-:W-:Y:S01]  /*0d60*/  @!P1 IMAD.IADD R15, R15, 0x1, -R43 ;  /* 0x000000010f0f9824 */ /* 0x000fe200078e0a2b */
[----:B------:R-:W-:Y:S01]  /*0d70*/  ISETP.GT.U32.AND P6, PT, R43, R16, PT ;  /* 0x000000102b00720c */ /* 0x000fe20003fc4070 */
[----:B------:R-:W-:Y:S01]  /*0d80*/  IMAD.MOV R19, RZ, RZ, -R14 ;  /* 0x000000ffff137224 */ /* 0x000fe200078e0a0e */
[----:B------:R-:W-:Y:S01]  /*0d90*/  ISETP.GE.AND P1, PT, R23, RZ, PT ;  /* 0x000000ff1700720c */ /* 0x000fe20003f26270 */
[----:B------:R-:W-:Y:S01]  /*0da0*/  IMAD.MOV R18, RZ, RZ, -R18 ;  /* 0x000000ffff127224 */ /* 0x000fe200078e0a12 */
[----:B------:R-:W-:Y:S01]  /*0db0*/  ISETP.GT.U32.AND P3, PT, R43, R15, PT ;  /* 0x0000000f2b00720c */ /* 0x000fe20003f64070 */
[----:B------:R-:W-:-:S02]  /*0dc0*/  IMAD.MOV.U32 R14, RZ, RZ, R8 ;  /* 0x000000ffff0e7224 */ /* 0x000fc400078e0008 */
[C---:B------:R-:W-:Y:S02]  /*0dd0*/  IMAD R8, R43.reuse, R19, R20 ;  /* 0x000000132b087224 */ /* 0x040fe400078e0214 */
[----:B------:R-:W-:Y:S01]  /*0de0*/  IMAD R19, R43, R18, R22 ;  /* 0x000000122b137224 */ /* 0x000fe200078e0216 */
[----:B------:R-:W-:Y:S01]  /*0df0*/  IABS R22, R29 ;  /* 0x0000001d00167213 */ /* 0x000fe20000000000 */
[----:B------:R-:W-:-:S04]  /*0e00*/  IMAD.HI.U32 R18, R9, R24, RZ ;  /* 0x0000001809127227 */ /* 0x000fc800078e00ff */
[--C-:B------:R-:W-:Y:S01]  /*0e10*/  @!P6 IMAD.IADD R16, R16, 0x1, -R43.reuse ;  /* 0x000000011010e824 */ /* 0x100fe200078e0a2b */
[----:B------:R-:W-:Y:S01]  /*0e20*/  ISETP.GT.U32.AND P6, PT, R43, R19, PT ;  /* 0x000000132b00720c */ /* 0x000fe20003fc4070 */
[----:B------:R-:W-:Y:S01]  /*0e30*/  @!P3 IMAD.IADD R15, R15, 0x1, -R43 ;  /* 0x000000010f0fb824 */ /* 0x000fe200078e0a2b */
[C---:B------:R-:W-:Y:S01]  /*0e40*/  ISETP.GT.U32.AND P3, PT, R43.reuse, R8, PT ;  /* 0x000000082b00720c */ /* 0x040fe20003f64070 */
[----:B------:R-:W-:Y:S01]  /*0e50*/  @!P2 IMAD.MOV R13, RZ, RZ, -R13 ;  /* 0x000000ffff0da224 */ /* 0x000fe200078e0a0d */
[----:B------:R-:W-:Y:S01]  /*0e60*/  ISETP.GT.U32.AND P2, PT, R43, R17, PT ;  /* 0x000000112b00720c */ /* 0x000fe20003f44070 */
[----:B------:R-:W-:-:S04]  /*0e70*/  IMAD.HI.U32 R20, R9, R26, RZ ;  /* 0x0000001a09147227 */ /* 0x000fc800078e00ff */
[----:B------:R-:W-:Y:S02]  /*0e80*/  IMAD.MOV R18, RZ, RZ, -R18 ;  /* 0x000000ffff127224 */ /* 0x000fe400078e0a12 */
[----:B------:R-:W-:Y:S01]  /*0e90*/  @!P4 IMAD.MOV R14, RZ, RZ, -R14 ;  /* 0x000000ffff0ec224 */ /* 0x000fe200078e0a0e */
[----:B------:R-:W-:Y:S01]  /*0ea0*/  ISETP.GE.AND P4, PT, R21, RZ, PT ;  /* 0x000000ff1500720c */ /* 0x000fe20003f86270 */
[----:B------:R-:W-:Y:S02]  /*0eb0*/  @!P6 IMAD.IADD R19, R19, 0x1, -R43 ;  /* 0x000000011313e824 */ /* 0x000fe400078e0a2b */
[----:B------:R-:W-:Y:S02]  /*0ec0*/  IMAD.MOV R21, RZ, RZ, -R20 ;  /* 0x000000ffff157224 */ /* 0x000fe400078e0a14 */
[C---:B------:R-:W-:Y:S01]  /*0ed0*/  IMAD R20, R43.reuse, R18, R24 ;  /* 0x000000122b147224 */ /* 0x040fe200078e0218 */
[----:B------:R-:W-:Y:S01]  /*0ee0*/  ISETP.GT.U32.AND P6, PT, R43, R19, PT ;  /* 0x000000132b00720c */ /* 0x000fe20003fc4070 */
[----:B------:R-:W-:-:S04]  /*0ef0*/  IMAD.HI.U32 R18, R9, R22, RZ ;  /* 0x0000001609127227 */ /* 0x000fc800078e00ff */
[--C-:B------:R-:W-:Y:S01]  /*0f00*/  @!P3 IMAD.IADD R8, R8, 0x1, -R43.reuse ;  /* 0x000000010808b824 */ /* 0x100fe200078e0a2b */
[----:B------:R-:W-:Y:S01]  /*0f10*/  ISETP.GT.U32.AND P3, PT, R43, R20, PT ;  /* 0x000000142b00720c */ /* 0x000fe20003f64070 */
[----:B------:R-:W-:Y:S02]  /*0f20*/  IMAD.MOV R18, RZ, RZ, -R18 ;  /* 0x000000ffff127224 */ /* 0x000fe400078e0a12 */
[----:B------:R-:W-:Y:S01]  /*0f30*/  @!P2 IMAD.IADD R17, R17, 0x1, -R43 ;  /* 0x000000011111a824 */ /* 0x000fe200078e0a2b */
[----:B------:R-:W-:Y:S01]  /*0f40*/  ISETP.GE.AND P2, PT, R25, RZ, PT ;  /* 0x000000ff1900720c */ /* 0x000fe20003f46270 */
[----:B------:R-:W-:Y:S01]  /*0f50*/  @!P0 IMAD.MOV R15, RZ, RZ, -R15 ;  /* 0x000000ffff0f8224 */ /* 0x000fe200078e0a0f */
[C---:B------:R-:W-:Y:S01]  /*0f60*/  ISETP.GT.U32.AND P0, PT, R43.reuse, R8, PT ;  /* 0x000000082b00720c */ /* 0x040fe20003f04070 */
[----:B------:R-:W-:Y:S01]  /*0f70*/  IMAD R22, R43, R18, R22 ;  /* 0x000000122b167224 */ /* 0x000fe200078e0216 */
[----:B------:R-:W-:Y:S01]  /*0f80*/  IADD3 R25, R5, 0x12, RZ ;  /* 0x0000001205197810 */ /* 0x000fe20007ffe0ff */
[----:B------:R-:W-:-:S02]  /*0f90*/  @!P6 IMAD.IADD R19, R19, 0x1, -R43 ;  /* 0x000000011313e824 */ /* 0x000fc400078e0a2b */
[C---:B------:R-:W-:Y:S01]  /*0fa0*/  IMAD R21, R43.reuse, R21, R26 ;  /* 0x000000152b157224 */ /* 0x040fe200078e021a */
[----:B------:R-:W-:Y:S01]  /*0fb0*/  IABS R24, R25 ;  /* 0x0000001900187213 */ /* 0x000fe20000000000 */
[----:B------:R-:W-:Y:S01]  /*0fc0*/  @!P5 IMAD.MOV R16, RZ, RZ, -R16 ;  /* 0x000000ffff10d224 */ /* 0x000fe200078e0a10 */
[C---:B------:R-:W-:Y:S01]  /*0fd0*/  ISETP.GT.U32.AND P6, PT, R43.reuse, R22, PT ;  /* 0x000000162b00720c */ /* 0x040fe20003fc4070 */
[--C-:B------:R-:W-:Y:S01]  /*0fe0*/  @!P3 IMAD.IADD R20, R20, 0x1, -R43.reuse ;  /* 0x000000011414b824 */ /* 0x100fe200078e0a2b */
[----:B------:R-:W-:Y:S01]  /*0ff0*/  ISETP.GT.U32.AND P5, PT, R43, R21, PT ;  /* 0x000000152b00720c */ /* 0x000fe20003fa4070 */
[----:B------:R-:W-:Y:S01]  /*1000*/  IMAD.HI.U32 R23, R9, R24, RZ ;  /* 0x0000001809177227 */ /* 0x000fe200078e00ff */
[----:B------:R-:W-:Y:S02]  /*1010*/  IADD3 R26, R5, 0xe, RZ ;  /* 0x0000000e051a7810 */ /* 0x000fe40007ffe0ff */
[----:B------:R-:W-:Y:S01]  /*1020*/  ISETP.GT.U32.AND P3, PT, R43, R20, PT ;  /* 0x000000142b00720c */ /* 0x000fe20003f64070 */
[----:B------:R-:W-:Y:S01]  /*1030*/  @!P0 IMAD.IADD R8, R8, 0x1, -R43 ;  /* 0x0000000108088824 */ /* 0x000fe200078e0a2b */
[----:B------:R-:W-:Y:S01]  /*1040*/  ISETP.GE.AND P0, PT, R28, RZ, PT ;  /* 0x000000ff1c00720c */ /* 0x000fe20003f06270 */
[----:B------:R-:W-:Y:S01]  /*1050*/  IMAD.MOV R23, RZ, RZ, -R23 ;  /* 0x000000ffff177224 */ /* 0x000fe200078e0a17 */
[----:B------:R-:W-:Y:S01]  /*1060*/  IABS R34, R26 ;  /* 0x0000001a00227213 */ /* 0x000fe20000000000 */
[----:B------:R-:W-:-:S02]  /*1070*/  IMAD.MOV.U32 R18, RZ, RZ, R8 ;  /* 0x000000ffff127224 */ /* 0x000fc400078e0008 */
[----:B------:R-:W-:Y:S01]  /*1080*/  IMAD R8, R43, R23, R24 ;  /* 0x000000172b087224 */ /* 0x000fe200078e0218 */
[C---:B------:R-:W-:Y:S01]  /*1090*/  IADD3 R23, R5.reuse, 0x11, RZ ;  /* 0x0000001105177810 */ /* 0x040fe20007ffe0ff */
[----:B------:R-:W-:Y:S01]  /*10a0*/  @!P6 IMAD.IADD R22, R22, 0x1, -R43 ;  /* 0x000000011616e824 */ /* 0x000fe200078e0a2b */
[----:B------:R-:W-:Y:S01]  /*10b0*/  IADD3 R24, R5, 0x10, RZ ;  /* 0x0000001005187810 */ /* 0x000fe20007ffe0ff */
[----:B------:R-:W-:Y:S01]  /*10c0*/  @!P2 IMAD.MOV R19, RZ, RZ, -R19 ;  /* 0x000000ffff13a224 */ /* 0x000fe200078e0a13 */
[----:B------:R-:W-:Y:S01]  /*10d0*/  IABS R28, R23 ;  /* 0x00000017001c7213 */ /* 0x000fe20000000000 */
[--C-:B------:R-:W-:Y:S01]  /*10e0*/  @!P5 IMAD.IADD R21, R21, 0x1, -R43.reuse ;  /* 0x000000011515d824 */ /* 0x100fe200078e0a2b */
[----:B------:R-:W-:Y:S01]  /*10f0*/  ISETP.GT.U32.AND P2, PT, R43, R22, PT ;  /* 0x000000162b00720c */ /* 0x000fe20003f44070 */
[----:B------:R-:W-:Y:S01]  /*1100*/  @!P4 IMAD.MOV R18, RZ, RZ, -R18 ;  /* 0x000000ffff12c224 */ /* 0x000fe200078e0a12 */
[----:B------:R-:W-:Y:S01]  /*1110*/  ISETP.GE.AND P5, PT, R29, RZ, PT ;  /* 0x000000ff1d00720c */ /* 0x000fe20003fa6270 */
[----:B------:R-:W-:Y:S01]  /*1120*/  @!P3 IMAD.IADD R20, R20, 0x1, -R43 ;  /* 0x000000011414b824 */ /* 0x000fe200078e0a2b */
[----:B------:R-:W-:Y:S01]  /*1130*/  ISETP.GE.AND P6, PT, R23, RZ, PT ;  /* 0x000000ff1700720c */ /* 0x000fe20003fc6270 */
[----:B------:R-:W-:Y:S01]  /*1140*/  IMAD.HI.U32 R23, R9, R28, RZ ;  /* 0x0000001c09177227 */ /* 0x000fe200078e00ff */
[----:B------:R-:W-:-:S02]  /*1150*/  ISETP.GT.U32.AND P4, PT, R43, R21, PT ;  /* 0x000000152b00720c */ /* 0x000fc40003f84070 */
[----:B------:R-:W-:Y:S01]  /*1160*/  ISETP.GE.AND P3, PT, R25, RZ, PT ;  /* 0x000000ff1900720c */ /* 0x000fe20003f66270 */
[----:B------:R-:W-:Y:S01]  /*1170*/  IMAD.MOV R23, RZ, RZ, -R23 ;  /* 0x000000ffff177224 */ /* 0x000fe200078e0a17 */
[----:B------:R-:W-:Y:S01]  /*1180*/  IADD3 R25, R5, 0xf, RZ ;  /* 0x0000000f05197810 */ /* 0x000fe20007ffe0ff */
[----:B------:R-:W-:Y:S01]  /*1190*/  @!P1 IMAD.MOV R17, RZ, RZ, -R17 ;  /* 0x000000ffff119224 */ /* 0x000fe200078e0a11 */
[----:B------:R-:W-:Y:S01]  /*11a0*/  IABS R30, R24 ;  /* 0x00000018001e7213 */ /* 0x000fe20000000000 */
[--C-:B------:R-:W-:Y:S01]  /*11b0*/  @!P2 IMAD.IADD R22, R22, 0x1, -R43.reuse ;  /* 0x000000011616a824 */ /* 0x100fe200078e0a2b */
[----:B------:R-:W-:Y:S01]  /*11c0*/  IABS R32, R25 ;  /* 0x0000001900207213 */ /* 0x000fe20000000000 */
[----:B------:R-:W-:Y:S01]  /*11d0*/  IMAD R23, R43, R23, R28 ;  /* 0x000000172b177224 */ /* 0x000fe200078e021c */
[----:B------:R-:W-:Y:S01]  /*11e0*/  ISETP.GE.AND P1, PT, R27, RZ, PT ;  /* 0x000000ff1b00720c */ /* 0x000fe20003f26270 */
[----:B------:R-:W-:Y:S01]  /*11f0*/  @!P5 IMAD.MOV R22, RZ, RZ, -R22 ;  /* 0x000000ffff16d224 */ /* 0x000fe200078e0a16 */
[----:B------:R-:W-:Y:S01]  /*1200*/  ISETP.GE.AND P2, PT, R26, RZ, PT ;  /* 0x000000ff1a00720c */ /* 0x000fe20003f46270 */
[----:B------:R-:W-:Y:S01]  /*1210*/  @!P4 IMAD.IADD R21, R21, 0x1, -R43 ;  /* 0x000000011515c824 */ /* 0x000fe200078e0a2b */
[----:B------:R-:W-:Y:S01]  /*1220*/  ISETP.GT.U32.AND P5, PT, R43, R23, PT ;  /* 0x000000172b00720c */ /* 0x000fe20003fa4070 */
[----:B------:R-:W-:Y:S01]  /*1230*/  IMAD.HI.U32 R26, R9, R34, RZ ;  /* 0x00000022091a7227 */ /* 0x000fe200078e00ff */
[----:B------:R-:W-:-:S03]  /*1240*/  ISETP.GE.AND P4, PT, R24, RZ, PT ;  /* 0x000000ff1800720c */ /* 0x000fc60003f86270 */
[----:B------:R-:W-:-:S04]  /*1250*/  IMAD.HI.U32 R24, R9, R30, RZ ;  /* 0x0000001e09187227 */ /* 0x000fc800078e00ff */
[----:B------:R-:W-:Y:S01]  /*1260*/  @!P0 IMAD.MOV R21, RZ, RZ, -R21 ;  /* 0x000000ffff158224 */ /* 0x000fe200078e0a15 */
[----:B------:R-:W-:Y:S01]  /*1270*/  ISETP.GE.AND P0, PT, R25, RZ, PT ;  /* 0x000000ff1900720c */ /* 0x000fe20003f06270 */
[----:B------:R-:W-:-:S04]  /*1280*/  IMAD.HI.U32 R25, R9, R32, RZ ;  /* 0x0000002009197227 */ /* 0x000fc800078e00ff */
[----:B------:R-:W-:Y:S02]  /*1290*/  @!P5 IMAD.IADD R23, R23, 0x1, -R43 ;  /* 0x000000011717d824 */ /* 0x000fe400078e0a2b */
[----:B------:R-:W-:Y:S02]  /*12a0*/  IMAD.MOV R24, RZ, RZ, -R24 ;  /* 0x000000ffff187224 */ /* 0x000fe400078e0a18 */
[----:B------:R-:W-:Y:S01]  /*12b0*/  IMAD.MOV R28, RZ, RZ, -R25 ;  /* 0x000000ffff1c7224 */ /* 0x000fe200078e0a19 */
[C---:B------:R-:W-:Y:S01]  /*12c0*/  ISETP.GT.U32.AND P5, PT, R43.reuse, R23, PT ;  /* 0x000000172b00720c */ /* 0x040fe20003fa4070 */
[C---:B------:R-:W-:Y:S02]  /*12d0*/  IMAD R25, R43.reuse, R24, R30 ;  /* 0x000000182b197224 */ /* 0x040fe400078e021e */
[----:B------:R-:W-:Y:S02]  /*12e0*/  IMAD.MOV R29, RZ, RZ, -R26 ;  /* 0x000000ffff1d7224 */ /* 0x000fe400078e0a1a */
[----:B------:R-:W-:-:S02]  /*12f0*/  IMAD R26, R43, R28, R32 ;  /* 0x0000001c2b1a7224 */ /* 0x000fc400078e0220 */
[----:B------:R-:W-:Y:S01]  /*1300*/  @!P1 IMAD.MOV R20, RZ, RZ, -R20 ;  /* 0x000000ffff149224 */ /* 0x000fe200078e0a14 */
[----:B------:R-:W-:Y:S01]  /*1310*/  ISETP.GT.U32.AND P1, PT, R43, R8, PT ;  /* 0x000000082b00720c */ /* 0x000fe20003f24070 */
[----:B------:R-:W-:-:S04]  /*1320*/  IMAD.HI.U32 R27, R9, R36, RZ ;  /* 0x00000024091b7227 */ /* 0x000fc800078e00ff */
[----:B------:R-:W-:Y:S01]  /*1330*/  @!P5 IMAD.IADD R23, R23, 0x1, -R43 ;  /* 0x000000011717d824 */ /* 0x000fe200078e0a2b */
[C---:B------:R-:W-:Y:S01]  /*1340*/  ISETP.GT.U32.AND P5, PT, R43.reuse, R25, PT ;  /* 0x000000192b00720c */ /* 0x040fe20003fa4070 */
[----:B------:R-:W-:Y:S02]  /*1350*/  IMAD.MOV R31, RZ, RZ, -R27 ;  /* 0x000000ffff1f7224 */ /* 0x000fe400078e0a1b */
[----:B------:R-:W-:Y:S01]  /*1360*/  @!P6 IMAD.MOV R23, RZ, RZ, -R23 ;  /* 0x000000ffff17e224 */ /* 0x000fe200078e0a17 */
[C---:B------:R-:W-:Y:S01]  /*1370*/  ISETP.GT.U32.AND P6, PT, R43.reuse, R26, PT ;  /* 0x0000001a2b00720c */ /* 0x040fe20003fc4070 */
[----:B------:R-:W-:Y:S01]  /*1380*/  IMAD R27, R43, R29, R34 ;  /* 0x0000001d2b1b7224 */ /* 0x000fe200078e0222 */
[----:B------:R-:W-:Y:S01]  /*1390*/  IADD3 R29, R5, 0xc, RZ ;  /* 0x0000000c051d7810 */ /* 0x000fe20007ffe0ff */
[----:B------:R-:W-:Y:S02]  /*13a0*/  @!P1 IMAD.IADD R8, R8, 0x1, -R43 ;  /* 0x0000000108089824 */ /* 0x000fe400078e0a2b */
[----:B------:R-:W-:Y:S01]  /*13b0*/  IMAD R28, R43, R31, R36 ;  /* 0x0000001f2b1c7224 */ /* 0x000fe200078e0224 */
[----:B------:R-:W-:Y:S01]  /*13c0*/  IABS R34, R29 ;  /* 0x0000001d00227213 */ /* 0x000fe20000000000 */
[----:B------:R-:W-:Y:S01]  /*13d0*/  IMAD.HI.U32 R30, R9, R38, RZ ;  /* 0x00000026091e7227 */ /* 0x000fe200078e00ff */
[----:B------:R-:W-:-:S02]  /*13e0*/  ISETP.GT.U32.AND P1, PT, R43, R8, PT ;  /* 0x000000082b00720c */ /* 0x000fc40003f24070 */
[----:B------:R-:W-:Y:S01]  /*13f0*/  IABS R36, R49 ;  /* 0x0000003100247213 */ /* 0x000fe20000000000 */
[--C-:B------:R-:W-:Y:S02]  /*1400*/  @!P5 IMAD.IADD R25, R25, 0x1, -R43.reuse ;  /* 0x000000011919d824 */ /* 0x100fe400078e0a2b */
[--C-:B------:R-:W-:Y:S02]  /*1410*/  @!P6 IMAD.IADD R26, R26, 0x1, -R43.reuse ;  /* 0x000000011a1ae824 */ /* 0x100fe400078e0a2b */
[----:B------:R-:W-:Y:S01]  /*1420*/  IMAD.HI.U32 R31, R9, R40, RZ ;  /* 0x00000028091f7227 */ /* 0x000fe200078e00ff */
[C---:B------:R-:W-:Y:S02]  /*1430*/  ISETP.GT.U32.AND P5, PT, R43.reuse, R25, PT ;  /* 0x000000192b00720c */ /* 0x040fe40003fa4070 */
[----:B------:R-:W-:Y:S01]  /*1440*/  ISETP.GT.U32.AND P6, PT, R43, R26, PT ;  /* 0x0000001a2b00720c */ /* 0x000fe20003fc4070 */
[----:B------:R-:W-:Y:S02]  /*1450*/  IMAD.MOV R35, RZ, RZ, -R30 ;  /* 0x000000ffff237224 */ /* 0x000fe400078e0a1e */
[----:B------:R-:W-:Y:S01]  /*1460*/  @!P1 IMAD.IADD R8, R8, 0x1, -R43 ;  /* 0x0000000108089824 */ /* 0x000fe200078e0a2b */
[----:B------:R-:W-:Y:S01]  /*1470*/  ISETP.GE.AND P1, PT, R33, RZ, PT ;  /* 0x000000ff2100720c */ /* 0x000fe20003f26270 */
[----:B------:R-:W-:-:S02]  /*1480*/  IMAD.MOV R37, RZ, RZ, -R31 ;  /* 0x000000ffff257224 */ /* 0x000fc400078e0a1f */
[----:B------:R-:W-:Y:S02]  /*1490*/  IMAD.MOV.U32 R24, RZ, RZ, R8 ;  /* 0x000000ffff187224 */ /* 0x000fe400078e0008 */
[----:B------:R-:W-:-:S04]  /*14a0*/  IMAD.HI.U32 R8, R9, R34, RZ ;  /* 0x0000002209087227 */ /* 0x000fc800078e00ff */
[--C-:B------:R-:W-:Y:S01]  /*14b0*/  @!P5 IMAD.IADD R25, R25, 0x1, -R43.reuse ;  /* 0x000000011919d824 */ /* 0x100fe200078e0a2b */
[C---:B------:R-:W-:Y:S01]  /*14c0*/  ISETP.GT.U32.AND P5, PT, R43.reuse, R27, PT ;  /* 0x0000001b2b00720c */ /* 0x040fe20003fa4070 */
[----:B------:R-:W-:Y:S01]  /*14d0*/  @!P6 IMAD.IADD R26, R26, 0x1, -R43 ;  /* 0x000000011a1ae824 */ /* 0x000fe200078e0a2b */
[----:B------:R-:W-:Y:S01]  /*14e0*/  ISETP.GT.U32.AND P6, PT, R43, R28, PT ;  /* 0x0000001c2b00720c */ /* 0x000fe20003fc4070 */
[----:B------:R-:W-:Y:S01]  /*14f0*/  @!P3 IMAD.MOV R24, RZ, RZ, -R24 ;  /* 0x000000ffff18b224 */ /* 0x000fe200078e0a18 */
[----:B------:R-:W-:Y:S01]  /*1500*/  ISETP.GE.AND P3, PT, R29, RZ, PT ;  /* 0x000000ff1d00720c */ /* 0x000fe20003f66270 */
[----:B------:R-:W-:-:S04]  /*1510*/  IMAD.HI.U32 R29, R9, R36, RZ ;  /* 0x00000024091d7227 */ /* 0x000fc800078e00ff */
[----:B------:R-:W-:Y:S02]  /*1520*/  IMAD.MOV R8, RZ, RZ, -R8 ;  /* 0x000000ffff087224 */ /* 0x000fe400078e0a08 */
[----:B------:R-:W-:Y:S02]  /*1530*/  IMAD.MOV R33, RZ, RZ, -R29 ;  /* 0x000000ffff217224 */ /* 0x000fe400078e0a1d */
[--C-:B------:R-:W-:Y:S02]  /*1540*/  @!P5 IMAD.IADD R27, R27, 0x1, -R43.reuse ;  /* 0x000000011b1bd824 */ /* 0x100fe400078e0a2b */
[C---:B------:R-:W-:Y:S02]  /*1550*/  IMAD R29, R43.reuse, R8, R34 ;  /* 0x000000082b1d7224 */ /* 0x040fe400078e0222 */
[----:B------:R-:W-:Y:S01]  /*1560*/  @!P6 IMAD.IADD R28, R28, 0x1, -R43 ;  /* 0x000000011c1ce824 */ /* 0x000fe200078e0a2b */
[----:B------:R-:W-:Y:S01]  /*1570*/  ISETP.GT.U32.AND P6, PT, R43, R27, PT ;  /* 0x0000001b2b00720c */ /* 0x000fe20003fc4070 */
[----:B------:R-:W-:Y:S01]  /*1580*/  IMAD.HI.U32 R32, R9, R42, RZ ;  /* 0x0000002a09207227 */ /* 0x000fe200078e00ff */
[----:B------:R-:W-:-:S03]  /*1590*/  ISETP.GT.U32.AND P5, PT, R43, R29, PT ;  /* 0x0000001d2b00720c */ /* 0x000fc60003fa4070 */
[C---:B------:R-:W-:Y:S02]  /*15a0*/  IMAD R31, R43.reuse, R35, R38 ;  /* 0x000000232b1f7224 */ /* 0x040fe400078e0226 */
[----:B------:R-:W0:Y:S01]  /*15b0*/  I2F.RP R38, R47 ;  /* 0x0000002f00267306 */ /* 0x000e220000209400 */
[C---:B------:R-:W-:Y:S01]  /*15c0*/  IMAD R30, R43.reuse, R33, R36 ;  /* 0x000000212b1e7224 */ /* 0x040fe200078e0224 */
[----:B------:R-:W-:Y:S01]  /*15d0*/  IABS R36, R54 ;  /* 0x0000003600247213 */ /* 0x000fe20000000000 */
[----:B------:R-:W-:Y:S01]  /*15e0*/  @!P4 IMAD.MOV R25, RZ, RZ, -R25 ;  /* 0x000000ffff19c224 */ /* 0x000fe200078e0a19 */
[C---:B------:R-:W-:Y:S01]  /*15f0*/  ISETP.GT.U32.AND P4, PT, R43.reuse, R28, PT ;  /* 0x0000001c2b00720c */ /* 0x040fe20003f84070 */
[----:B------:R-:W-:Y:S02]  /*1600*/  IMAD.MOV R39, RZ, RZ, -R32 ;  /* 0x000000ffff277224 */ /* 0x000fe400078e0a20 */
[----:B------:R-:W-:Y:S01]  /*1610*/  IMAD R32, R43, R37, R40 ;  /* 0x000000252b207224 */ /* 0x000fe200078e0228 */
[----:B------:R-:W-:Y:S01]  /*1620*/  IABS R40, R55 ;  /* 0x0000003700287213 */ /* 0x000fe20000000000 */
[----:B------:R-:W-:Y:S01]  /*1630*/  @!P6 IMAD.IADD R27, R27, 0x1, -R43 ;  /* 0x000000011b1be824 */ /* 0x000fe200078e0a2b */
[----:B------:R-:W-:Y:S01]  /*1640*/  ISETP.GT.U32.AND P6, PT, R43, R30, PT ;  /* 0x0000001e2b00720c */ /* 0x000fe20003fc4070 */
[----:B------:R-:W-:-:S04]  /*1650*/  IMAD.HI.U32 R8, R9, R36, RZ ;  /* 0x0000002409087227 */ /* 0x000fc800078e00ff */
[----:B------:R-:W-:Y:S01]  /*1660*/  @!P5 IMAD.IADD R29, R29, 0x1, -R43 ;  /* 0x000000011d1dd824 */ /* 0x000fe200078e0a2b */
[----:B0-----:R-:W0:Y:S01]  /*1670*/  MUFU.RCP R38, R38 ;  /* 0x0000002600267308 */ /* 0x001e220000001000 */
[----:B------:R-:W-:-:S03]  /*1680*/  IMAD.HI.U32 R34, R9, R40, RZ ;  /* 0x0000002809227227 */ /* 0x000fc600078e00ff */
[C---:B------:R-:W-:Y:S01]  /*1690*/  ISETP.GT.U32.AND P5, PT, R43.reuse, R29, PT ;  /* 0x0000001d2b00720c */ /* 0x040fe20003fa4070 */
[----:B------:R-:W-:Y:S02]  /*16a0*/  IMAD.MOV R35, RZ, RZ, -R8 ;  /* 0x000000ffff237224 */ /* 0x000fe400078e0a08 */
[----:B------:R-:W-:Y:S02]  /*16b0*/  IMAD.MOV R37, RZ, RZ, -R34 ;  /* 0x000000ffff257224 */ /* 0x000fe400078e0a22 */
[C---:B------:R-:W-:Y:S01]  /*16c0*/  IMAD R33, R43.reuse, R39, R42 ;  /* 0x000000272b217224 */ /* 0x040fe200078e022a */
[----:B------:R-:W-:Y:S01]  /*16d0*/  IABS R42, R56 ;  /* 0x00000038002a7213 */ /* 0x000fe20000000000 */
[C---:B------:R-:W-:Y:S02]  /*16e0*/  IMAD R34, R43.reuse, R35, R36 ;  /* 0x000000232b227224 */ /* 0x040fe400078e0224 */
[----:B------:R-:W-:Y:S01]  /*16f0*/  @!P4 IMAD.IADD R28, R28, 0x1, -R43 ;  /* 0x000000011c1cc824 */ /* 0x000fe200078e0a2b */
[----:B------:R-:W-:Y:S01]  /*1700*/  ISETP.GT.U32.AND P4, PT, R43, R31, PT ;  /* 0x0000001f2b00720c */ /* 0x000fe20003f84070 */
[----:B------:R-:W-:-:S04]  /*1710*/  IMAD.HI.U32 R36, R9, R44, RZ ;  /* 0x0000002c09247227 */ /* 0x000fc800078e00ff */
[----:B------:R-:W-:Y:S01]  /*1720*/  IMAD R35, R43, R37, R40 ;  /* 0x000000252b237224 */ /* 0x000fe200078e0228 */
[----:B------:R-:W-:Y:S01]  /*1730*/  IADD3 R40, R5, 0x1, RZ ;  /* 0x0000000105287810 */ /* 0x000fe20007ffe0ff */
[----:B------:R-:W-:Y:S01]  /*1740*/  @!P6 IMAD.IADD R30, R30, 0x1, -R43 ;  /* 0x000000011e1ee824 */ /* 0x000fe200078e0a2b */
[----:B------:R-:W-:Y:S01]  /*1750*/  ISETP.GT.U32.AND P6, PT, R43, R33, PT ;  /* 0x000000212b00720c */ /* 0x000fe20003fc4070 */
[----:B------:R-:W-:Y:S01]  /*1760*/  IMAD.MOV R37, RZ, RZ, -R36 ;  /* 0x000000ffff257224 */ /* 0x000fe200078e0a24 */
[----:B------:R-:W-:Y:S01]  /*1770*/  IABS R48, R40 ;  /* 0x0000002800307213 */ /* 0x000fe20000000000 */
[----:B------:R-:W-:-:S04]  /*1780*/  IMAD.HI.U32 R8, R9, R42, RZ ;  /* 0x0000002a09087227 */ /* 0x000fc800078e00ff */
[----:B------:R-:W-:Y:S01]  /*1790*/  IMAD R37, R43, R37, R44 ;  /* 0x000000252b257224 */ /* 0x000fe200078e022c */
[----:B------:R-:W-:Y:S01]  /*17a0*/  IABS R44, R58 ;  /* 0x0000003a002c7213 */ /* 0x000fe20000000000 */
[----:B------:R-:W-:Y:S02]  /*17b0*/  IMAD.MOV R8, RZ, RZ, -R8 ;  /* 0x000000ffff087224 */ /* 0x000fe400078e0a08 */
[--C-:B------:R-:W-:Y:S01]  /*17c0*/  @!P5 IMAD.IADD R29, R29, 0x1, -R43.reuse ;  /* 0x000000011d1dd824 */ /* 0x100fe200078e0a2b */
[C---:B------:R-:W-:Y:S01]  /*17d0*/  ISETP.GT.U32.AND P5, PT, R43.reuse, R32, PT ;  /* 0x000000202b00720c */ /* 0x040fe20003fa4070 */
[----:B------:R-:W-:Y:S01]  /*17e0*/  IMAD R36, R43, R8, R42 ;  /* 0x000000082b247224 */ /* 0x000fe200078e022a */
[----:B0-----:R-:W-:Y:S01]  /*17f0*/  IADD3 R42, R38, 0xffffffe, RZ ;  /* 0x0ffffffe262a7810 */ /* 0x001fe20007ffe0ff */
[----:B------:R-:W-:Y:S01]  /*1800*/  @!P4 IMAD.IADD R31, R31, 0x1, -R43 ;  /* 0x000000011f1fc824 */ /* 0x000fe200078e0a2b */
[----:B------:R-:W-:Y:S01]  /*1810*/  ISETP.GT.U32.AND P4, PT, R43, R34, PT ;  /* 0x000000222b00720c */ /* 0x000fe20003f84070 */
[----:B------:R-:W-:-:S04]  /*1820*/  IMAD.HI.U32 R8, R9, R44, RZ ;  /* 0x0000002c09087227 */ /* 0x000fc800078e00ff */
[----:B------:R-:W-:Y:S01]  /*1830*/  @!P6 IMAD.IADD R33, R33, 0x1, -R43 ;  /* 0x000000012121e824 */ /* 0x000fe200078e0a2b */
[----:B------:R-:W-:Y:S01]  /*1840*/  ISETP.GT.U32.AND P6, PT, R43, R31, PT ;  /* 0x0000001f2b00720c */ /* 0x000fe20003fc4070 */
[----:B------:R-:W-:Y:S02]  /*1850*/  IMAD.MOV R39, RZ, RZ, -R8 ;  /* 0x000000ffff277224 */ /* 0x000fe400078e0a08 */
[----:B------:R-:W-:-:S04]  /*1860*/  IMAD.HI.U32 R38, R9, R46, RZ ;  /* 0x0000002e09267227 */ /* 0x000fc800078e00ff */
[----:B------:R-:W-:-:S04]  /*1870*/  IMAD.HI.U32 R41, R9, R48, RZ ;  /* 0x0000003009297227 */ /* 0x000fc800078e00ff */
[----:B------:R-:W-:Y:S02]  /*1880*/  IMAD.HI.U32 R8, R9, R50, RZ ;  /* 0x0000003209087227 */ /* 0x000fe400078e00ff */
[----:B------:R0:W1:Y:S02]  /*1890*/  F2I.FTZ.U32.TRUNC.NTZ R9, R42 ;  /* 0x0000002a00097305 */ /* 0x000064000021f000 */
[--C-:B------:R-:W-:Y:S01]  /*18a0*/  @!P5 IMAD.IADD R32, R32, 0x1, -R43.reuse ;  /* 0x000000012020d824 */ /* 0x100fe200078e0a2b */
[----:B------:R-:W-:Y:S01]  /*18b0*/  ISETP.GT.U32.AND P5, PT, R43, R30, PT ;  /* 0x0000001e2b00720c */ /* 0x000fe20003fa4070 */
[----:B------:R-:W-:Y:S02]  /*18c0*/  IMAD.MOV R8, RZ, RZ, -R8 ;  /* 0x000000ffff087224 */ /* 0x000fe400078e0a08 */
[----:B------:R-:W-:Y:S01]  /*18d0*/  @!P6 IMAD.IADD R31, R31, 0x1, -R43 ;  /* 0x000000011f1fe824 */ /* 0x000fe200078e0a2b */
[----:B------:R-:W-:Y:S01]  /*18e0*/  ISETP.GT.U32.AND P6, PT, R43, R36, PT ;  /* 0x000000242b00720c */ /* 0x000fe20003fc4070 */
[----:B------:R-:W-:-:S02]  /*18f0*/  IMAD.MOV R45, RZ, RZ, -R38 ;  /* 0x000000ffff2d7224 */ /* 0x000fc400078e0a26 */
[----:B------:R-:W-:Y:S01]  /*1900*/  @!P4 IMAD.IADD R34, R34, 0x1, -R43 ;  /* 0x000000012222c824 */ /* 0x000fe200078e0a2b */
[C---:B------:R-:W-:Y:S01]  /*1910*/  ISETP.GT.U32.AND P4, PT, R43.reuse, R33, PT ;  /* 0x000000212b00720c */ /* 0x040fe20003f84070 */
[C---:B0-----:R-:W-:Y:S02]  /*1920*/  IMAD R42, R43.reuse, R8, R50 ;  /* 0x000000082b2a7224 */ /* 0x041fe400078e0232 */
[C---:B------:R-:W-:Y:S02]  /*1930*/  IMAD R38, R43.reuse, R39, R44 ;  /* 0x000000272b267224 */ /* 0x040fe400078e022c */
[----:B-1----:R-:W-:Y:S02]  /*1940*/  IMAD.MOV R8, RZ, RZ, -R9 ;  /* 0x000000ffff087224 */ /* 0x002fe400078e0a09 */
[C---:B------:R-:W-:Y:S02]  /*1950*/  IMAD R39, R43.reuse, R45, R46 ;  /* 0x0000002d2b277224 */ /* 0x040fe400078e022e */
[----:B------:R-:W-:Y:S01]  /*1960*/  @!P0 IMAD.MOV R26, RZ, RZ, -R26 ;  /* 0x000000ffff1a8224 */ /* 0x000fe200078e0a1a */
[C---:B------:R-:W-:Y:S01]  /*1970*/  ISETP.GT.U32.AND P0, PT, R43.reuse, R32, PT ;  /* 0x000000202b00720c */ /* 0x040fe20003f04070 */
[----:B------:R-:W-:Y:S01]  /*1980*/  @!P2 IMAD.MOV R27, RZ, RZ, -R27 ;  /* 0x000000ffff1ba224 */ /* 0x000fe200078e0a1b */
[C---:B------:R-:W-:Y:S01]  /*1990*/  ISETP.GT.U32.AND P2, PT, R43.reuse, R34, PT ;  /* 0x000000222b00720c */ /* 0x040fe20003f44070 */
[----:B------:R-:W-:Y:S01]  /*19a0*/  @!P5 IMAD.IADD R30, R30, 0x1, -R43 ;  /* 0x000000011e1ed824 */ /* 0x000fe200078e0a2b */
[----:B------:R-:W-:Y:S01]  /*19b0*/  ISETP.GT.U32.AND P5, PT, R43, R35, PT ;  /* 0x000000232b00720c */ /* 0x000fe20003fa4070 */
[----:B------:R-:W-:-:S02]  /*19c0*/  IMAD R45, R8, R47, RZ ;  /* 0x0000002f082d7224 */ /* 0x000fc400078e02ff */
[----:B------:R-:W-:Y:S02]  /*19d0*/  IMAD.MOV.U32 R8, RZ, RZ, RZ ;  /* 0x000000ffff087224 */ /* 0x000fe400078e00ff */
[----:B------:R-:W-:Y:S02]  /*19e0*/  IMAD.MOV R41, RZ, RZ, -R41 ;  /* 0x000000ffff297224 */ /* 0x000fe400078e0a29 */
[----:B------:R-:W-:-:S04]  /*19f0*/  IMAD.HI.U32 R8, R9, R45, R8 ;  /* 0x0000002d09087227 */ /* 0x000fc800078e0008 */
[----:B------:R-:W-:Y:S01]  /*1a00*/  @!P6 IMAD.IADD R36, R36, 0x1, -R43 ;  /* 0x000000012424e824 */ /* 0x000fe200078e0a2b */
[C---:B------:R-:W-:Y:S01]  /*1a10*/  ISETP.GT.U32.AND P6, PT, R43.reuse, R42, PT ;  /* 0x0000002a2b00720c */ /* 0x040fe20003fc4070 */
[C---:B------:R-:W-:Y:S02]  /*1a20*/  IMAD R41, R43.reuse, R41, R48 ;  /* 0x000000292b297224 */ /* 0x040fe400078e0230 */
[----:B------:R-:W-:Y:S01]  /*1a30*/  @!P3 IMAD.MOV R29, RZ, RZ, -R29 ;  /* 0x000000ffff1db224 */ /* 0x000fe200078e0a1d */
[----:B------:R-:W-:Y:S01]  /*1a40*/  ISETP.GT.U32.AND P3, PT, R43, R36, PT ;  /* 0x000000242b00720c */ /* 0x000fe20003f64070 */
[----:B------:R-:W-:-:S04]  /*1a50*/  IMAD.HI.U32 R8, R8, R102, RZ ;  /* 0x0000006608087227 */ /* 0x000fc800078e00ff */
[--C-:B------:R-:W-:Y:S01]  /*1a60*/  @!P0 IMAD.IADD R32, R32, 0x1, -R43.reuse ;  /* 0x0000000120208824 */ /* 0x100fe200078e0a2b */
[----:B------:R-:W-:Y:S01]  /*1a70*/  ISETP.GT.U32.AND P0, PT, R43, R37, PT ;  /* 0x000000252b00720c */ /* 0x000fe20003f04070 */
[--C-:B------:R-:W-:Y:S01]  /*1a80*/  @!P4 IMAD.IADD R33, R33, 0x1, -R43.reuse ;  /* 0x000000012121c824 */ /* 0x100fe200078e0a2b */
[C---:B------:R-:W-:Y:S01]  /*1a90*/  ISETP.GT.U32.AND P4, PT, R43.reuse, R38, PT ;  /* 0x000000262b00720c */ /* 0x040fe20003f84070 */
[--C-:B------:R-:W-:Y:S01]  /*1aa0*/  @!P2 IMAD.IADD R34, R34, 0x1, -R43.reuse ;  /* 0x000000012222a824 */ /* 0x100fe200078e0a2b */
[----:B------:R-:W-:Y:S01]  /*1ab0*/  ISETP.GT.U32.AND P2, PT, R43, R39, PT ;  /* 0x000000272b00720c */ /* 0x000fe20003f44070 */
[--C-:B------:R-:W-:Y:S01]  /*1ac0*/  @!P5 IMAD.IADD R35, R35, 0x1, -R43.reuse ;  /* 0x000000012323d824 */ /* 0x100fe200078e0a2b */
[----:B------:R-:W-:Y:S01]  /*1ad0*/  ISETP.GT.U32.AND P5, PT, R43, R41, PT ;  /* 0x000000292b00720c */ /* 0x000fe20003fa4070 */
[----:B------:R-:W-:Y:S02]  /*1ae0*/  IMAD.MOV R8, RZ, RZ, -R8 ;  /* 0x000000ffff087224 */ /* 0x000fe400078e0a08 */
[----:B------:R-:W-:-:S02]  /*1af0*/  @!P3 IMAD.IADD R36, R36, 0x1, -R43 ;  /* 0x000000012424b824 */ /* 0x000fc400078e0a2b */
[----:B------:R-:W-:Y:S01]  /*1b00*/  IMAD R102, R47, R8, R102 ;  /* 0x000000082f667224 */ /* 0x000fe200078e0266 */
[----:B------:R-:W-:Y:S01]  /*1b10*/  LOP3.LUT R8, R0, 0x7, RZ, 0xc0, !PT ;  /* 0x0000000700087812 */ /* 0x000fe200078ec0ff */
[--C-:B------:R-:W-:Y:S01]  /*1b20*/  @!P0 IMAD.IADD R37, R37, 0x1, -R43.reuse ;  /* 0x0000000125258824 */ /* 0x100fe200078e0a2b */
[----:B------:R-:W-:Y:S01]  /*1b30*/  ISETP.GE.AND P0, PT, R49, RZ, PT ;  /* 0x000000ff3100720c */ /* 0x000fe20003f06270 */
[--C-:B------:R-:W-:Y:S01]  /*1b40*/  @!P4 IMAD.IADD R38, R38, 0x1, -R43.reuse ;  /* 0x000000012626c824 */ /* 0x100fe200078e0a2b */
[----:B------:R-:W-:Y:S01]  /*1b50*/  ISETP.GT.U32.AND P3, PT, R47, R102, PT ;  /* 0x000000662f00720c */ /* 0x000fe20003f64070 */
[--C-:B------:R-:W-:Y:S01]  /*1b60*/  @!P2 IMAD.IADD R39, R39, 0x1, -R43.reuse ;  /* 0x000000012727a824 */ /* 0x100fe200078e0a2b */
[----:B------:R-:W-:Y:S01]  /*1b70*/  ISETP.GE.AND P4, PT, R51, RZ, PT ;  /* 0x000000ff3300720c */ /* 0x000fe20003f86270 */
[--C-:B------:R-:W-:Y:S01]  /*1b80*/  @!P5 IMAD.IADD R41, R41, 0x1, -R43.reuse ;  /* 0x000000012929d824 */ /* 0x100fe200078e0a2b */
[----:B------:R-:W-:Y:S01]  /*1b90*/  ISETP.GE.AND P2, PT, R52, RZ, PT ;  /* 0x000000ff3400720c */ /* 0x000fe20003f46270 */
[----:B------:R-:W-:Y:S01]  /*1ba0*/  @!P1 IMAD.MOV R28, RZ, RZ, -R28 ;  /* 0x000000ffff1c9224 */ /* 0x000fe200078e0a1c */
[----:B------:R-:W-:Y:S01]  /*1bb0*/  ISETP.GE.AND P5, PT, R53, RZ, PT ;  /* 0x000000ff3500720c */ /* 0x000fe20003fa6270 */
[----:B------:R-:W-:Y:S01]  /*1bc0*/  @!P6 IMAD.IADD R42, R42, 0x1, -R43 ;  /* 0x000000012a2ae824 */ /* 0x000fe200078e0a2b */
[----:B------:R-:W-:Y:S01]  /*1bd0*/  ISETP.GT.U32.AND P1, PT, R43, R35, PT ;  /* 0x000000232b00720c */ /* 0x000fe20003f24070 */
[----:B------:R-:W-:-:S02]  /*1be0*/  IMAD.SHL.U32 R9, R0, 0x8, RZ ;  /* 0x0000000800097824 */ /* 0x000fc400078e00ff */
[----:B------:R-:W-:Y:S01]  /*1bf0*/  @!P0 IMAD.MOV R30, RZ, RZ, -R30 ;  /* 0x000000ffff1e8224 */ /* 0x000fe200078e0a1e */
[C---:B------:R-:W-:Y:S01]  /*1c00*/  ISETP.GT.U32.AND P0, PT, R43.reuse, R37, PT ;  /* 0x000000252b00720c */ /* 0x040fe20003f04070 */
[----:B------:R-:W-:Y:S01]  /*1c10*/  @!P3 IMAD.IADD R102, R102, 0x1, -R47 ;  /* 0x000000016666b824 */ /* 0x000fe200078e0a2f */
[C---:B------:R-:W-:Y:S01]  /*1c20*/  ISETP.GT.U32.AND P6, PT, R43.reuse, R42, PT ;  /* 0x0000002a2b00720c */ /* 0x040fe20003fc4070 */
[----:B------:R-:W-:Y:S01]  /*1c30*/  @!P4 IMAD.MOV R31, RZ, RZ, -R31 ;  /* 0x000000ffff1fc224 */ /* 0x000fe200078e0a1f */
[C---:B------:R-:W-:Y:S01]  /*1c40*/  ISETP.GT.U32.AND P4, PT, R43.reuse, R38, PT ;  /* 0x000000262b00720c */ /* 0x040fe20003f84070 */
[----:B------:R-:W-:Y:S01]  /*1c50*/  @!P2 IMAD.MOV R32, RZ, RZ, -R32 ;  /* 0x000000ffff20a224 */ /* 0x000fe200078e0a20 */
[C---:B------:R-:W-:Y:S01]  /*1c60*/  ISETP.GT.U32.AND P2, PT, R43.reuse, R39, PT ;  /* 0x000000272b00720c */ /* 0x040fe20003f44070 */
[----:B------:R-:W-:Y:S01]  /*1c70*/  @!P5 IMAD.MOV R33, RZ, RZ, -R33 ;  /* 0x000000ffff21d224 */ /* 0x000fe200078e0a21 */
[----:B------:R-:W-:Y:S01]  /*1c80*/  ISETP.GT.U32.AND P5, PT, R43, R41, PT ;  /* 0x000000292b00720c */ /* 0x000fe20003fa4070 */
[--C-:B------:R-:W-:Y:S01]  /*1c90*/  @!P1 IMAD.IADD R35, R35, 0x1, -R43.reuse ;  /* 0x0000000123239824 */ /* 0x100fe200078e0a2b */
[----:B------:R-:W-:Y:S01]  /*1ca0*/  ISETP.GE.AND P1, PT, R54, RZ, PT ;  /* 0x000000ff3600720c */ /* 0x000fe20003f26270 */
[----:B------:R-:W-:Y:S01]  /*1cb0*/  IMAD R45, R8, 0x90, RZ ;  /* 0x00000090082d7824 */ /* 0x000fe200078e02ff */
[----:B------:R-:W-:Y:S01]  /*1cc0*/  ISETP.GT.U32.AND P3, PT, R47, R102, PT ;  /* 0x000000662f00720c */ /* 0x000fe20003f64070 */
[--C-:B------:R-:W-:Y:S01]  /*1cd0*/  @!P0 IMAD.IADD R37, R37, 0x1, -R43.reuse ;  /* 0x0000000125258824 */ /* 0x100fe200078e0a2b */
[----:B------:R-:W-:Y:S01]  /*1ce0*/  LOP3.LUT R9, R9, 0x30, RZ, 0xc0, !PT ;  /* 0x0000003009097812 */ /* 0x000fe200078ec0ff */
[--C-:B------:R-:W-:Y:S01]  /*1cf0*/  @!P6 IMAD.IADD R42, R42, 0x1, -R43.reuse ;  /* 0x000000012a2ae824 */ /* 0x100fe200078e0a2b */
[----:B------:R-:W-:Y:S01]  /*1d00*/  ISETP.GE.AND P0, PT, R55, RZ, PT ;  /* 0x000000ff3700720c */ /* 0x000fe20003f06270 */
[--C-:B------:R-:W-:Y:S01]  /*1d10*/  @!P4 IMAD.IADD R38, R38, 0x1, -R43.reuse ;  /* 0x000000012626c824 */ /* 0x100fe200078e0a2b */
[----:B------:R-:W-:Y:S01]  /*1d20*/  ISETP.GE.AND P4, PT, R56, RZ, PT ;  /* 0x000000ff3800720c */ /* 0x000fe20003f86270 */
[--C-:B------:R-:W-:Y:S01]  /*1d30*/  @!P2 IMAD.IADD R39, R39, 0x1, -R43.reuse ;  /* 0x000000012727a824 */ /* 0x100fe200078e0a2b */
[----:B------:R-:W-:Y:S01]  /*1d40*/  ISETP.GE.AND P2, PT, R57, RZ, PT ;  /* 0x000000ff3900720c */ /* 0x000fe20003f46270 */
[----:B------:R-:W-:Y:S01]  /*1d50*/  @!P5 IMAD.IADD R41, R41, 0x1, -R43 ;  /* 0x000000012929d824 */ /* 0x000fe200078e0a2b */
[----:B------:R-:W-:Y:S01]  /*1d60*/  ISETP.GE.AND P5, PT, R58, RZ, PT ;  /* 0x000000ff3a00720c */ /* 0x000fe20003fa6270 */
[----:B------:R-:W-:Y:S01]  /*1d70*/  @!P1 IMAD.MOV R34, RZ, RZ, -R34 ;  /* 0x000000ffff229224 */ /* 0x000fe200078e0a22 */
[----:B------:R-:W-:Y:S01]  /*1d80*/  ISETP.GE.AND P6, PT, R59, RZ, PT ;  /* 0x000000ff3b00720c */ /* 0x000fe20003fc6270 */
[----:B------:R-:W-:Y:S01]  /*1d90*/  @!P3 IMAD.IADD R102, R102, 0x1, -R47 ;  /* 0x000000016666b824 */ /* 0x000fe200078e0a2f */
[----:B------:R-:W-:Y:S01]  /*1da0*/  ISETP.GE.AND P1, PT, R40, RZ, PT ;  /* 0x000000ff2800720c */ /* 0x000fe20003f26270 */
[----:B------:R-:W-:Y:S01]  /*1db0*/  IMAD.SHL.U32 R40, R0, 0x2, RZ ;  /* 0x0000000200287824 */ /* 0x000fe200078e00ff */
[----:B------:R-:W-:Y:S01]  /*1dc0*/  ISETP.GE.AND P3, PT, R5, RZ, PT ;  /* 0x000000ff0500720c */ /* 0x000fe20003f66270 */
[----:B------:R-:W-:Y:S01]  /*1dd0*/  IMAD R9, R8, 0x40, R9 ;  /* 0x0000004008097824 */ /* 0x000fe200078e0209 */
[----:B------:R-:W-:Y:S01]  /*1de0*/  SHF.R.S32.HI R8, RZ, 0x1f, R7 ;  /* 0x0000001fff087819 */ /* 0x000fe20000011407 */
[----:B------:R-:W-:Y:S01]  /*1df0*/  @!P0 IMAD.MOV R35, RZ, RZ, -R35 ;  /* 0x000000ffff238224 */ /* 0x000fe200078e0a23 */
[----:B------:R-:W-:Y:S01]  /*1e00*/  LOP3.LUT R44, R45, 0x30, R40, 0x78, !PT ;  /* 0x000000302d2c7812 */ /* 0x000fe200078e7828 */
[----:B------:R-:W-:Y:S01]  /*1e10*/  @!P4 IMAD.MOV R36, RZ, RZ, -R36 ;  /* 0x000000ffff24c224 */ /* 0x000fe200078e0a24 */
[----:B------:R-:W-:Y:S01]  /*1e20*/  LOP3.LUT R40, R9, 0x10, R40, 0x78, !PT ;  /* 0x0000001009287812 */ /* 0x000fe200078e7828 */
[----:B------:R-:W-:Y:S01]  /*1e30*/  IMAD.SHL.U32 R9, R0, 0x20, RZ ;  /* 0x0000002000097824 */ /* 0x000fe200078e00ff */
[----:B------:R-:W-:Y:S01]  /*1e40*/  LEA.HI R184, R8, R7, RZ, 0x6 ;  /* 0x0000000708b87211 */ /* 0x000fe200078f30ff */
[----:B------:R-:W-:Y:S01]  /*1e50*/  @!P2 IMAD.MOV R37, RZ, RZ, -R37 ;  /* 0x000000ffff25a224 */ /* 0x000fe200078e0a25 */
[----:B------:R-:W-:Y:S01]  /*1e60*/  ISETP.NE.AND P0, PT, RZ, c[0x0][0x17c], PT ;  /* 0x00005f00ff007a0c */ /* 0x000fe20003f05270 */
[----:B------:R-:W-:Y:S01]  /*1e70*/  @!P5 IMAD.MOV R38, RZ, RZ, -R38 ;  /* 0x000000ffff26d224 */ /* 0x000fe200078e0a26 */
[----:B------:R-:W-:Y:S01]  /*1e80*/  LOP3.LUT R8, R40, 0x200, R9, 0xf8, !PT ;  /* 0x0000020028087812 */ /* 0x000fe200078ef809 */
[----:B------:R-:W-:Y:S01]  /*1e90*/  @!P6 IMAD.MOV R39, RZ, RZ, -R39 ;  /* 0x000000ffff27e224 */ /* 0x000fe200078e0a27 */
[----:B------:R-:W-:Y:S01]  /*1ea0*/  LOP3.LUT R9, RZ, c[0x0][0x17c], RZ, 0x33, !PT ;  /* 0x00005f00ff097a12 */ /* 0x000fe200078e33ff */
[----:B------:R-:W-:Y:S01]  /*1eb0*/  @!P1 IMAD.MOV R41, RZ, RZ, -R41 ;  /* 0x000000ffff299224 */ /* 0x000fe200078e0a29 */
[----:B------:R-:W-:Y:S01]  /*1ec0*/  ISETP.GE.AND P1, PT, R6, RZ, PT ;  /* 0x000000ff0600720c */ /* 0x000fe20003f26270 */
[----:B------:R-:W-:Y:S01]  /*1ed0*/  @!P3 IMAD.MOV R42, RZ, RZ, -R42 ;  /* 0x000000ffff2ab224 */ /* 0x000fe200078e0a2a */
[----:B------:R-:W-:Y:S01]  /*1ee0*/  SEL R52, R9, R10, !P0 ;  /* 0x0000000a09347207 */ /* 0x000fe20004000000 */
[----:B------:R-:W-:Y:S01]  /*1ef0*/  IMAD.SHL.U32 R43, R3, 0x20, RZ ;  /* 0x00000020032b7824 */ /* 0x000fe200078e00ff */
[----:B------:R-:W-:-:S02]  /*1f00*/  SEL R53, R9, R11, !P0 ;  /* 0x0000000b09357207 */ /* 0x000fc40004000000 */
[C---:B------:R-:W-:Y:S01]  /*1f10*/  SEL R54, R9.reuse, R12, !P0 ;  /* 0x0000000c09367207 */ /* 0x040fe20004000000 */
[----:B------:R-:W-:Y:S01]  /*1f20*/  IMAD R52, R52, c[0x0][0x190], RZ ;  /* 0x0000640034347a24 */ /* 0x000fe200078e02ff */
[----:B------:R-:W-:Y:S01]  /*1f30*/  SEL R55, R9, R13, !P0 ;  /* 0x0000000d09377207 */ /* 0x000fe20004000000 */
[----:B------:R-:W-:Y:S01]  /*1f40*/  IMAD R53, R53, c[0x0][0x190], RZ ;  /* 0x0000640035357a24 */ /* 0x000fe200078e02ff */
[C---:B------:R-:W-:Y:S01]  /*1f50*/  SEL R56, R9.reuse, R14, !P0 ;  /* 0x0000000e09387207 */ /* 0x040fe20004000000 */
[----:B------:R-:W-:Y:S01]  /*1f60*/  IMAD R54, R54, c[0x0][0x190], RZ ;  /* 0x0000640036367a24 */ /* 0x000fe200078e02ff */
[C---:B------:R-:W-:Y:S01]  /*1f70*/  SEL R57, R9.reuse, R15, !P0 ;  /* 0x0000000f09397207 */ /* 0x040fe20004000000 */
[----:B------:R-:W-:Y:S01]  /*1f80*/  @!P1 IMAD.MOV R102, RZ, RZ, -R102 ;  /* 0x000000ffff669224 */ /* 0x000fe200078e0a66 */
[----:B------:R-:W-:Y:S01]  /*1f90*/  SEL R58, R9, R16, !P0 ;  /* 0x00000010093a7207 */ /* 0x000fe20004000000 */
[----:B------:R-:W-:Y:S01]  /*1fa0*/  IMAD R55, R55, c[0x0][0x190], RZ ;  /* 0x0000640037377a24 */ /* 0x000fe200078e02ff */
[C---:B------:R-:W-:Y:S01]  /*1fb0*/  SEL R59, R9.reuse, R17, !P0 ;  /* 0x00000011093b7207 */ /* 0x040fe20004000000 */
[----:B------:R-:W-:Y:S01]  /*1fc0*/  IMAD R56, R56, c[0x0][0x190], RZ ;  /* 0x0000640038387a24 */ /* 0x000fe200078e02ff */
        /* <DEDUP_REMOVED lines=44> */
[C---:B------:R-:W-:Y:S01]  /*2290*/  SEL R100, R9.reuse, R41, !P0 ;  /* 0x0000002909647207 */ /* 0x040fe20004000000 */
[----:B------:R-:W-:Y:S01]  /*22a0*/  IMAD R115, R98, c[0x0][0x190], RZ ;  /* 0x0000640062737a24 */ /* 0x000fe200078e02ff */
[----:B------:R-:W-:Y:S01]  /*22b0*/  SEL R101, R9, R42, !P0 ;  /* 0x0000002a09657207 */ /* 0x000fe20004000000 */
[----:B------:R-:W-:Y:S01]  /*22c0*/  IMAD R91, R91, c[0x0][0x190], RZ ;  /* 0x000064005b5b7a24 */ /* 0x000fe200078e02ff */
[----:B------:R-:W-:Y:S01]  /*22d0*/  ISETP.NE.AND P0, PT, RZ, c[0x0][0x178], PT ;  /* 0x00005e00ff007a0c */ /* 0x000fe20003f05270 */
[----:B------:R-:W-:Y:S01]  /*22e0*/  IMAD R112, R100, c[0x0][0x190], RZ ;  /* 0x0000640064707a24 */ /* 0x000fe200078e02ff */
[----:B------:R-:W-:Y:S01]  /*22f0*/  LEA R185, P2, R52, c[0x0][0x168], 0x1 ;  /* 0x00005a0034b97a11 */ /* 0x000fe200078408ff */
[----:B------:R-:W-:Y:S01]  /*2300*/  IMAD R107, R99, c[0x0][0x190], RZ ;  /* 0x00006400636b7a24 */ /* 0x000fe200078e02ff */
[----:B------:R-:W-:Y:S01]  /*2310*/  LEA R193, P3, R53, c[0x0][0x168], 0x1 ;  /* 0x00005a0035c17a11 */ /* 0x000fe200078608ff */
[----:B------:R-:W-:Y:S01]  /*2320*/  IMAD R111, R101, c[0x0][0x190], RZ ;  /* 0x00006400656f7a24 */ /* 0x000fe200078e02ff */
[----:B------:R-:W-:Y:S01]  /*2330*/  LEA R196, P4, R54, c[0x0][0x168], 0x1 ;  /* 0x00005a0036c47a11 */ /* 0x000fe200078808ff */
[----:B------:R-:W-:Y:S01]  /*2340*/  IMAD.MOV.U32 R42, RZ, RZ, c[0x0][0x18c] ;  /* 0x00006300ff2a7624 */ /* 0x000fe200078e00ff */
[----:B------:R-:W-:Y:S01]  /*2350*/  LEA R190, P5, R55, c[0x0][0x168], 0x1 ;  /* 0x00005a0037be7a11 */ /* 0x000fe200078a08ff */
[----:B------:R-:W-:Y:S01]  /*2360*/  IMAD R41, R4, c[0x0][0x188], RZ ;  /* 0x0000620004297a24 */ /* 0x000fe200078e02ff */
[----:B------:R-:W-:Y:S01]  /*2370*/  LEA.HI.X.SX32 R194, R52, c[0x0][0x16c], 0x1, P2 ;  /* 0x00005b0034c27a11 */ /* 0x000fe200010f0eff */
[----:B------:R-:W-:Y:S01]  /*2380*/  IMAD.SHL.U32 R42, R42, 0x40, RZ ;  /* 0x000000402a2a7824 */ /* 0x000fe200078e00ff */
[----:B------:R-:W-:-:S02]  /*2390*/  LEA.HI.X.SX32 R192, R53, c[0x0][0x16c], 0x1, P3 ;  /* 0x00005b0035c07a11 */ /* 0x000fc400018f0eff */
[----:B------:R-:W-:Y:S02]  /*23a0*/  @!P0 LOP3.LUT R102, RZ, c[0x0][0x178], RZ, 0x33, !PT ;  /* 0x00005e00ff668a12 */ /* 0x000fe400078e33ff */
[----:B------:R-:W-:Y:S02]  /*23b0*/  LEA.HI.X.SX32 R195, R54, c[0x0][0x16c], 0x1, P4 ;  /* 0x00005b0036c37a11 */ /* 0x000fe400020f0eff */
[----:B------:R-:W-:Y:S01]  /*23c0*/  LEA.HI.X.SX32 R191, R55, c[0x0][0x16c], 0x1, P5 ;  /* 0x00005b0037bf7a11 */ /* 0x000fe200028f0eff */
[----:B------:R-:W-:Y:S01]  /*23d0*/  IMAD R102, R102, c[0x0][0x184], RZ ;  /* 0x0000610066667a24 */ /* 0x000fe200078e02ff */
[----:B------:R-:W-:Y:S02]  /*23e0*/  LEA R189, P6, R56, c[0x0][0x168], 0x1 ;  /* 0x00005a0038bd7a11 */ /* 0x000fe400078c08ff */
[----:B------:R-:W-:Y:S02]  /*23f0*/  LEA R187, P0, R57, c[0x0][0x168], 0x1 ;  /* 0x00005a0039bb7a11 */ /* 0x000fe400078008ff */
[----:B------:R-:W-:-:S02]  /*2400*/  LEA R108, P1, R102, c[0x0][0x160], 0x1 ;  /* 0x00005800666c7a11 */ /* 0x000fc400078208ff */
[----:B------:R-:W-:Y:S02]  /*2410*/  LEA R155, P2, R59, c[0x0][0x168], 0x1 ;  /* 0x00005a003b9b7a11 */ /* 0x000fe400078408ff */
[----:B------:R-:W-:Y:S02]  /*2420*/  LEA.HI.X.SX32 R109, R102, c[0x0][0x164], 0x1, P1 ;  /* 0x00005900666d7a11 */ /* 0x000fe400008f0eff */
[----:B------:R-:W-:Y:S02]  /*2430*/  LEA R153, P1, R58, c[0x0][0x168], 0x1 ;  /* 0x00005a003a997a11 */ /* 0x000fe400078208ff */
[----:B------:R-:W-:Y:S02]  /*2440*/  LEA R150, P3, R68, c[0x0][0x168], 0x1 ;  /* 0x00005a0044967a11 */ /* 0x000fe400078608ff */
[----:B------:R-:W-:Y:S02]  /*2450*/  LEA R147, P4, R69, c[0x0][0x168], 0x1 ;  /* 0x00005a0045937a11 */ /* 0x000fe400078808ff */
[----:B------:R-:W-:-:S02]  /*2460*/  LEA R144, P5, R70, c[0x0][0x168], 0x1 ;  /* 0x00005a0046907a11 */ /* 0x000fc400078a08ff */
[----:B------:R-:W-:Y:S02]  /*2470*/  LEA.HI.X.SX32 R188, R56, c[0x0][0x16c], 0x1, P6 ;  /* 0x00005b0038bc7a11 */ /* 0x000fe400030f0eff */
[----:B------:R-:W-:Y:S02]  /*2480*/  LEA.HI.X.SX32 R186, R57, c[0x0][0x16c], 0x1, P0 ;  /* 0x00005b0039ba7a11 */ /* 0x000fe400000f0eff */
[----:B------:R-:W-:Y:S02]  /*2490*/  LEA.HI.X.SX32 R152, R58, c[0x0][0x16c], 0x1, P1 ;  /* 0x00005b003a987a11 */ /* 0x000fe400008f0eff */
[----:B------:R-:W-:Y:S02]  /*24a0*/  LEA.HI.X.SX32 R154, R59, c[0x0][0x16c], 0x1, P2 ;  /* 0x00005b003b9a7a11 */ /* 0x000fe400010f0eff */
[----:B------:R-:W-:Y:S02]  /*24b0*/  LEA.HI.X.SX32 R151, R68, c[0x0][0x16c], 0x1, P3 ;  /* 0x00005b0044977a11 */ /* 0x000fe400018f0eff */
[----:B------:R-:W-:-:S02]  /*24c0*/  LEA.HI.X.SX32 R146, R69, c[0x0][0x16c], 0x1, P4 ;  /* 0x00005b0045927a11 */ /* 0x000fc400020f0eff */
[----:B------:R-:W-:Y:S02]  /*24d0*/  LEA.HI.X.SX32 R145, R70, c[0x0][0x16c], 0x1, P5 ;  /* 0x00005b0046917a11 */ /* 0x000fe400028f0eff */
[----:B------:R-:W-:Y:S02]  /*24e0*/  LEA R141, P6, R71, c[0x0][0x168], 0x1 ;  /* 0x00005a00478d7a11 */ /* 0x000fe400078c08ff */
[----:B------:R-:W-:Y:S02]  /*24f0*/  LEA R143, P0, R72, c[0x0][0x168], 0x1 ;  /* 0x00005a00488f7a11 */ /* 0x000fe400078008ff */
[----:B------:R-:W-:Y:S02]  /*2500*/  LEA R139, P1, R73, c[0x0][0x168], 0x1 ;  /* 0x00005a00498b7a11 */ /* 0x000fe400078208ff */
[----:B------:R-:W-:Y:S02]  /*2510*/  LEA R136, P2, R74, c[0x0][0x168], 0x1 ;  /* 0x00005a004a887a11 */ /* 0x000fe400078408ff */
[----:B------:R-:W-:-:S02]  /*2520*/  LEA R128, P3, R75, c[0x0][0x168], 0x1 ;  /* 0x00005a004b807a11 */ /* 0x000fc400078608ff */
[----:B------:R-:W-:Y:S02]  /*2530*/  LEA R130, P4, R76, c[0x0][0x168], 0x1 ;  /* 0x00005a004c827a11 */ /* 0x000fe400078808ff */
[----:B------:R-:W-:Y:S02]  /*2540*/  LEA R132, P5, R77, c[0x0][0x168], 0x1 ;  /* 0x00005a004d847a11 */ /* 0x000fe400078a08ff */
[----:B------:R-:W-:Y:S02]  /*2550*/  LOP3.LUT R24, R0, 0x3f, RZ, 0xc0, !PT ;  /* 0x0000003f00187812 */ /* 0x000fe400078ec0ff */
[----:B------:R-:W-:Y:S02]  /*2560*/  LEA.HI.X.SX32 R140, R71, c[0x0][0x16c], 0x1, P6 ;  /* 0x00005b00478c7a11 */ /* 0x000fe400030f0eff */
[----:B------:R-:W-:Y:S01]  /*2570*/  LEA.HI.X.SX32 R142, R72, c[0x0][0x16c], 0x1, P0 ;  /* 0x00005b00488e7a11 */ /* 0x000fe200000f0eff */
[----:B------:R-:W-:Y:S01]  /*2580*/  IMAD.SHL.U32 R45, R24, 0x2, RZ ;  /* 0x00000002182d7824 */ /* 0x000fe200078e00ff */
[----:B------:R-:W-:-:S02]  /*2590*/  LEA.HI.X.SX32 R138, R73, c[0x0][0x16c], 0x1, P1 ;  /* 0x00005b00498a7a11 */ /* 0x000fc400008f0eff */
[----:B------:R-:W-:Y:S02]  /*25a0*/  LEA.HI.X.SX32 R137, R74, c[0x0][0x16c], 0x1, P2 ;  /* 0x00005b004a897a11 */ /* 0x000fe400010f0eff */
[----:B------:R-:W-:Y:S02]  /*25b0*/  LEA.HI.X.SX32 R129, R75, c[0x0][0x16c], 0x1, P3 ;  /* 0x00005b004b817a11 */ /* 0x000fe400018f0eff */
[----:B------:R-:W-:Y:S02]  /*25c0*/  LEA.HI.X.SX32 R131, R76, c[0x0][0x16c], 0x1, P4 ;  /* 0x00005b004c837a11 */ /* 0x000fe400020f0eff */
[----:B------:R-:W-:Y:S02]  /*25d0*/  LEA.HI.X.SX32 R133, R77, c[0x0][0x16c], 0x1, P5 ;  /* 0x00005b004d857a11 */ /* 0x000fe400028f0eff */
[----:B------:R-:W-:Y:S02]  /*25e0*/  LEA R124, P6, R78, c[0x0][0x168], 0x1 ;  /* 0x00005a004e7c7a11 */ /* 0x000fe400078c08ff */
[----:B------:R-:W-:-:S02]  /*25f0*/  LEA R127, P0, R79, c[0x0][0x168], 0x1 ;  /* 0x00005a004f7f7a11 */ /* 0x000fc400078008ff */
[----:B------:R-:W-:Y:S02]  /*2600*/  LEA R103, P1, R84, c[0x0][0x168], 0x1 ;  /* 0x00005a0054677a11 */ /* 0x000fe400078208ff */
[----:B------:R-:W-:Y:S02]  /*2610*/  LEA R98, P2, R85, c[0x0][0x168], 0x1 ;  /* 0x00005a0055627a11 */ /* 0x000fe400078408ff */
[----:B------:R-:W-:Y:S02]  /*2620*/  LEA R118, P3, R86, c[0x0][0x168], 0x1 ;  /* 0x00005a0056767a11 */ /* 0x000fe400078608ff */
[----:B------:R-:W-:Y:S02]  /*2630*/  LEA R100, P4, R87, c[0x0][0x168], 0x1 ;  /* 0x00005a0057647a11 */ /* 0x000fe400078808ff */
[----:B------:R-:W-:Y:S02]  /*2640*/  LEA R123, P5, R88, c[0x0][0x168], 0x1 ;  /* 0x00005a00587b7a11 */ /* 0x000fe400078a08ff */
[----:B------:R-:W-:Y:S01]  /*2650*/  LOP3.LUT R7, R44, R43, RZ, 0xfc, !PT ;  /* 0x0000002b2c077212 */ /* 0x000fe200078efcff */
[----:B------:R-:W-:Y:S01]  /*2660*/  IMAD.MOV.U32 R43, RZ, RZ, c[0x0][0x188] ;  /* 0x00006200ff2b7624 */ /* 0x000fe200078e00ff */
[----:B------:R-:W-:Y:S01]  /*2670*/  LOP3.LUT R9, R4, 0x2, RZ, 0xfc, !PT ;  /* 0x0000000204097812 */ /* 0x000fe200078efcff */
[----:B------:R-:W-:Y:S01]  /*2680*/  IMAD R44, R24, c[0x0][0x18c], RZ ;  /* 0x00006300182c7a24 */ /* 0x000fe200078e02ff */
[C---:B------:R-:W-:Y:S01]  /*2690*/  LOP3.LUT R10, R4.reuse, 0x4, RZ, 0xfc, !PT ;  /* 0x00000004040a7812 */ /* 0x040fe200078efcff */
[----:B------:R-:W-:Y:S01]  /*26a0*/  IMAD.SHL.U32 R43, R43, 0x40, RZ ;  /* 0x000000402b2b7824 */ /* 0x000fe200078e00ff */
[C---:B------:R-:W-:Y:S01]  /*26b0*/  LOP3.LUT R11, R4.reuse, 0x6, RZ, 0xfc, !PT ;  /* 0x00000006040b7812 */ /* 0x040fe200078efcff */
[----:B------:R-:W-:Y:S01]  /*26c0*/  IMAD R174, R9, c[0x0][0x188], RZ ;  /* 0x0000620009ae7a24 */ /* 0x000fe200078e02ff */
[----:B------:R-:W-:Y:S01]  /*26d0*/  LOP3.LUT R12, R4, 0x8, RZ, 0xfc, !PT ;  /* 0x00000008040c7812 */ /* 0x000fe200078efcff */
[----:B------:R-:W-:Y:S01]  /*26e0*/  IMAD R173, R10, c[0x0][0x188], RZ ;  /* 0x000062000aad7a24 */ /* 0x000fe200078e02ff */
        /* <DEDUP_REMOVED lines=54> */
[----:B------:R-:W-:Y:S01]  /*2a50*/  LEA.HI.X.SX32 R125, R78, c[0x0][0x16c], 0x1, P6 ;  /* 0x00005b004e7d7a11 */ /* 0x000fe200030f0eff */
[----:B------:R-:W-:Y:S01]  /*2a60*/  IMAD R47, R39, c[0x0][0x188], RZ ;  /* 0x00006200272f7a24 */ /* 0x000fe200078e02ff */
[----:B------:R-:W-:Y:S01]  /*2a70*/  LEA.HI.X.SX32 R126, R79, c[0x0][0x16c], 0x1, P0 ;  /* 0x00005b004f7e7a11 */ /* 0x000fe200000f0eff */
[----:B------:R-:W-:Y:S01]  /*2a80*/  IMAD R46, R40, c[0x0][0x188], RZ ;  /* 0x00006200282e7a24 */ /* 0x000fe200078e02ff */
        /* <DEDUP_REMOVED lines=12> */
[----:B------:R-:W-:-:S02]  /*2b50*/  SHF.R.S32.HI R184, RZ, 0x6, R184 ;  /* 0x00000006ffb87819 */ /* 0x000fc400000114b8 */
[C---:B------:R-:W-:Y:S02]  /*2b60*/  LOP3.LUT R175, R45.reuse, 0x10, RZ, 0x3c, !PT ;  /* 0x000000102daf7812 */ /* 0x040fe400078e3cff */
[C---:B------:R-:W-:Y:S02]  /*2b70*/  LOP3.LUT R176, R45.reuse, 0x20, RZ, 0x3c, !PT ;  /* 0x000000202db07812 */ /* 0x040fe400078e3cff */
[C---:B------:R-:W-:Y:S02]  /*2b80*/  LOP3.LUT R177, R45.reuse, 0x30, RZ, 0x3c, !PT ;  /* 0x000000302db17812 */ /* 0x040fe400078e3cff */
[C---:B------:R-:W-:Y:S02]  /*2b90*/  LOP3.LUT R178, R45.reuse, 0x40, RZ, 0x3c, !PT ;  /* 0x000000402db27812 */ /* 0x040fe400078e3cff */
[C---:B------:R-:W-:Y:S02]  /*2ba0*/  LOP3.LUT R179, R45.reuse, 0x50, RZ, 0x3c, !PT ;  /* 0x000000502db37812 */ /* 0x040fe400078e3cff */
[----:B------:R-:W-:-:S02]  /*2bb0*/  LOP3.LUT R180, R45, 0x60, RZ, 0x3c, !PT ;  /* 0x000000602db47812 */ /* 0x000fc400078e3cff */
[----:B------:R-:W-:Y:S02]  /*2bc0*/  LOP3.LUT R181, R45, 0x70, RZ, 0x3c, !PT ;  /* 0x000000702db57812 */ /* 0x000fe400078e3cff */
[----:B------:R-:W-:Y:S02]  /*2bd0*/  LOP3.LUT R182, R7, 0x40, RZ, 0x3c, !PT ;  /* 0x0000004007b67812 */ /* 0x000fe400078e3cff */
[----:B------:R-:W-:Y:S02]  /*2be0*/  LOP3.LUT R183, R8, 0x20, RZ, 0x3c, !PT ;  /* 0x0000002008b77812 */ /* 0x000fe400078e3cff */
[----:B------:R-:W-:Y:S02]  /*2bf0*/  LEA.HI.X.SX32 R116, R89, c[0x0][0x16c], 0x1, P6 ;  /* 0x00005b0059747a11 */ /* 0x000fe400030f0eff */
[----:B------:R-:W-:Y:S02]  /*2c00*/  LEA.HI.X.SX32 R104, R90, c[0x0][0x16c], 0x1, P0 ;  /* 0x00005b005a687a11 */ /* 0x000fe400000f0eff */
[----:B------:R-:W-:-:S02]  /*2c10*/  LEA.HI.X.SX32 R120, R91, c[0x0][0x16c], 0x1, P1 ;  /* 0x00005b005b787a11 */ /* 0x000fc400008f0eff */
[----:B------:R-:W-:Y:S02]  /*2c20*/  LEA.HI.X.SX32 R115, R115, c[0x0][0x16c], 0x1, P2 ;  /* 0x00005b0073737a11 */ /* 0x000fe400010f0eff */
[----:B------:R-:W-:Y:S02]  /*2c30*/  LEA.HI.X.SX32 R107, R107, c[0x0][0x16c], 0x1, P3 ;  /* 0x00005b006b6b7a11 */ /* 0x000fe400018f0eff */
[----:B------:R-:W-:Y:S02]  /*2c40*/  LEA.HI.X.SX32 R112, R112, c[0x0][0x16c], 0x1, P4 ;  /* 0x00005b0070707a11 */ /* 0x000fe400020f0eff */
[----:B------:R-:W-:Y:S02]  /*2c50*/  LEA.HI.X.SX32 R111, R111, c[0x0][0x16c], 0x1, P5 ;  /* 0x00005b006f6f7a11 */ /* 0x000fe400028f0eff */
.L_x_2:
[----:B------:R-:W-:Y:S01]  /*2c60*/  ISETP.GE.AND P2, PT, R10, UR4, PT ;  /* 0x000000040a007c0c */ /* 0x000fe2000bf46270 */
[----:B------:R-:W-:Y:S01]  /*2c70*/  IMAD.WIDE R56, R173, 0x2, R108 ;  /* 0x00000002ad387825 */ /* 0x000fe200078e026c */
[----:B------:R-:W-:Y:S02]  /*2c80*/  ISETP.GE.AND P1, PT, R9, UR4, PT ;  /* 0x0000000409007c0c */ /* 0x000fe4000bf26270 */
[----:B------:R-:W-:Y:S01]  /*2c90*/  PRMT R215, RZ, 0x7610, R215 ;  /* 0x00007610ffd77816 */ /* 0x000fe200000000d7 */
[----:B------:R-:W-:Y:S01]  /*2ca0*/  IMAD.WIDE R54, R174, 0x2, R108 ;  /* 0x00000002ae367825 */ /* 0x000fe200078e026c */
[----:B------:R-:W-:-:S02]  /*2cb0*/  ISETP.GE.AND P0, PT, R4, UR4, PT ;  /* 0x0000000404007c0c */ /* 0x000fc4000bf06270 */
[----:B------:R-:W-:Y:S01]  /*2cc0*/  PRMT R223, RZ, 0x7610, R223 ;  /* 0x00007610ffdf7816 */ /* 0x000fe200000000df */
[----:B------:R-:W-:Y:S01]  /*2cd0*/  IMAD.WIDE R52, R41, 0x2, R108 ;  /* 0x0000000229347825 */ /* 0x000fe200078e026c */
[----:B------:R-:W-:-:S03]  /*2ce0*/  PRMT R71, RZ, 0x7610, R71 ;  /* 0x00007610ff477816 */ /* 0x000fc60000000047 */
[----:B------:R0:W2:Y:S01]  /*2cf0*/  @!P2 LDG.E.U16 R215, [R56.64] ;  /* 0x0000000638d7a981 */ /* 0x0000a2000c1e1500 */
[----:B------:R-:W-:Y:S02]  /*2d00*/  ISETP.GE.AND P2, PT, R13, UR4, PT ;  /* 0x000000040d007c0c */ /* 0x000fe4000bf46270 */
[----:B------:R-:W-:Y:S01]  /*2d10*/  ISETP.GE.AND P3, PT, R14, UR4, PT ;  /* 0x000000040e007c0c */ /* 0x000fe2000bf66270 */
[----:B------:R1:W3:Y:S01]  /*2d20*/  @!P1 LDG.E.U16 R223, [R54.64] ;  /* 0x0000000636df9981 */ /* 0x0002e2000c1e1500 */
[----:B------:R-:W-:Y:S02]  /*2d30*/  ISETP.GE.AND P1, PT, R12, UR4, PT ;  /* 0x000000040c007c0c */ /* 0x000fe4000bf26270 */
[----:B------:R-:W-:Y:S01]  /*2d40*/  PRMT R222, RZ, 0x7610, R222 ;  /* 0x00007610ffde7816 */ /* 0x000fe200000000de */
[----:B------:R4:W5:Y:S01]  /*2d50*/  @!P0 LDG.E.U16 R71, [R52.64] ;  /* 0x0000000634478981 */ /* 0x000962000c1e1500 */
[----:B------:R-:W-:Y:S01]  /*2d60*/  ISETP.GE.AND P0, PT, R11, UR4, PT ;  /* 0x000000040b007c0c */ /* 0x000fe2000bf06270 */
[----:B0-----:R-:W-:Y:S01]  /*2d70*/  IMAD.WIDE R56, R170, 0x2, R108 ;  /* 0x00000002aa387825 */ /* 0x001fe200078e026c */
[----:B------:R-:W-:-:S02]  /*2d80*/  PRMT R69, RZ, 0x7610, R69 ;  /* 0x00007610ff457816 */ /* 0x000fc40000000045 */
[----:B------:R-:W-:Y:S01]  /*2d90*/  PRMT R214, RZ, 0x7610, R214 ;  /* 0x00007610ffd67816 */ /* 0x000fe200000000d6 */
[--C-:B-1----:R-:W-:Y:S01]  /*2da0*/  IMAD.WIDE R54, R171, 0x2, R108.reuse ;  /* 0x00000002ab367825 */ /* 0x102fe200078e026c */
[----:B------:R0:W2:Y:S01]  /*2db0*/  @!P2 LDG.E.U16 R222, [R56.64] ;  /* 0x0000000638dea981 */ /* 0x0000a2000c1e1500 */
[----:B------:R-:W-:Y:S02]  /*2dc0*/  ISETP.GE.AND P4, PT, R15, UR4, PT ;  /* 0x000000040f007c0c */ /* 0x000fe4000bf86270 */
[----:B------:R-:W-:Y:S01]  /*2dd0*/  IMAD.WIDE R58, R169, 0x2, R108 ;  /* 0x00000002a93a7825 */ /* 0x000fe200078e026c */
[----:B------:R-:W-:Y:S01]  /*2de0*/  ISETP.GE.AND P2, PT, R18, UR4, PT ;  /* 0x0000000412007c0c */ /* 0x000fe2000bf46270 */
[----:B------:R1:W2:Y:S01]  /*2df0*/  @!P1 LDG.E.U16 R69, [R54.64] ;  /* 0x0000000636459981 */ /* 0x0002a2000c1e1500 */
[----:B------:R-:W-:Y:S01]  /*2e00*/  PRMT R207, RZ, 0x7610, R207 ;  /* 0x00007610ffcf7816 */ /* 0x000fe200000000cf */
[--C-:B----4-:R-:W-:Y:S01]  /*2e10*/  IMAD.WIDE R52, R172, 0x2, R108.reuse ;  /* 0x00000002ac347825 */ /* 0x110fe200078e026c */
[----:B------:R-:W-:Y:S01]  /*2e20*/  ISETP.GE.AND P1, PT, R17, UR4, PT ;  /* 0x0000000411007c0c */ /* 0x000fe2000bf26270 */
[----:B------:R4:W2:Y:S01]  /*2e30*/  @!P3 LDG.E.U16 R214, [R58.64] ;  /* 0x000000063ad6b981 */ /* 0x0008a2000c1e1500 */
[----:B------:R-:W-:Y:S01]  /*2e40*/  ISETP.GE.AND P3, PT, R19, UR4, PT ;  /* 0x0000000413007c0c */ /* 0x000fe2000bf66270 */
[----:B------:R-:W-:Y:S01]  /*2e50*/  IMAD.WIDE R72, R168, 0x2, R108 ;  /* 0x00000002a8487825 */ /* 0x000fe200078e026c */
[----:B------:R-:W-:Y:S01]  /*2e60*/  PRMT R206, RZ, 0x7610, R206 ;  /* 0x00007610ffce7816 */ /* 0x000fe200000000ce */
[----:B------:R4:W2:Y:S01]  /*2e70*/  @!P0 LDG.E.U16 R207, [R52.64] ;  /* 0x0000000634cf8981 */ /* 0x0008a2000c1e1500 */
[----:B------:R-:W-:Y:S01]  /*2e80*/  PRMT R213, RZ, 0x7610, R213 ;  /* 0x00007610ffd57816 */ /* 0x000fe200000000d5 */
[----:B0-----:R-:W-:Y:S01]  /*2e90*/  IMAD.WIDE R56, R165, 0x2, R108 ;  /* 0x00000002a5387825 */ /* 0x001fe200078e026c */
[----:B------:R-:W-:-:S02]  /*2ea0*/  ISETP.GE.AND P0, PT, R16, UR4, PT ;  /* 0x0000000410007c0c */ /* 0x000fc4000bf06270 */
[----:B------:R0:W2:Y:S01]  /*2eb0*/  @!P4 LDG.E.U16 R206, [R72.64] ;  /* 0x0000000648cec981 */ /* 0x0000a2000c1e1500 */
[----:B------:R-:W-:Y:S01]  /*2ec0*/  PRMT R221, RZ, 0x7610, R221 ;  /* 0x00007610ffdd7816 */ /* 0x000fe200000000dd */
[----:B-1----:R-:W-:Y:S01]  /*2ed0*/  IMAD.WIDE R54, R166, 0x2, R108 ;  /* 0x00000002a6367825 */ /* 0x002fe200078e026c */
[----:B------:R-:W-:Y:S01]  /*2ee0*/  PRMT R205, RZ, 0x7610, R205 ;  /* 0x00007610ffcd7816 */ /* 0x000fe200000000cd */
[----:B------:R1:W2:Y:S01]  /*2ef0*/  @!P2 LDG.E.U16 R213, [R56.64] ;  /* 0x0000000638d5a981 */ /* 0x0002a2000c1e1500 */
[----:B------:R-:W-:Y:S02]  /*2f00*/  ISETP.GE.AND P4, PT, R20, UR4, PT ;  /* 0x0000000414007c0c */ /* 0x000fe4000bf86270 */
[----:B------:R-:W-:Y:S01]  /*2f10*/  ISETP.GE.AND P2, PT, R21, UR4, PT ;  /* 0x0000000415007c0c */ /* 0x000fe2000bf46270 */
[----:B----4-:R-:W-:Y:S01]  /*2f20*/  IMAD.WIDE R52, R167, 0x2, R108 ;  /* 0x00000002a7347825 */ /* 0x010fe200078e026c */
[----:B------:R-:W-:Y:S01]  /*2f30*/  PRMT R59, RZ, 0x7610, R59 ;  /* 0x00007610ff3b7816 */ /* 0x000fe2000000003b */
[----:B------:R4:W2:Y:S02]  /*2f40*/  @!P1 LDG.E.U16 R221, [R54.64] ;  /* 0x0000000636dd9981 */ /* 0x0008a4000c1e1500 */
[----:B0-----:R-:W-:Y:S01]  /*2f50*/  IMAD.WIDE R72, R164, 0x2, R108 ;  /* 0x00000002a4487825 */ /* 0x001fe200078e026c */
[----:B------:R-:W-:-:S02]  /*2f60*/  ISETP.GE.AND P1, PT, R26, UR4, PT ;  /* 0x000000041a007c0c */ /* 0x000fc4000bf26270 */
[----:B------:R-:W-:Y:S01]  /*2f70*/  PRMT R68, RZ, 0x7610, R68 ;  /* 0x00007610ff447816 */ /* 0x000fe20000000044 */
[----:B------:R0:W2:Y:S01]  /*2f80*/  @!P0 LDG.E.U16 R59, [R52.64] ;  /* 0x00000006343b8981 */ /* 0x0000a2000c1e1500 */
[----:B------:R-:W-:-:S03]  /*2f90*/  PRMT R220, RZ, 0x7610, R220 ;  /* 0x00007610ffdc7816 */ /* 0x000fc600000000dc */
[----:B------:R1:W2:Y:S01]  /*2fa0*/  @!P3 LDG.E.U16 R205, [R72.64] ;  /* 0x0000000648cdb981 */ /* 0x0002a2000c1e1500 */
[----:B------:R-:W-:Y:S01]  /*2fb0*/  ISETP.GE.AND P3, PT, R22, UR4, PT ;  /* 0x0000000416007c0c */ /* 0x000fe2000bf66270 */
[----:B------:R-:W-:-:S04]  /*2fc0*/  IMAD.WIDE R74, R163, 0x2, R108 ;  /* 0x00000002a34a7825 */ /* 0x000fc800078e026c */
[----:B0-----:R-:W-:Y:S01]  /*2fd0*/  IMAD.WIDE R52, R162, 0x2, R108 ;  /* 0x00000002a2347825 */ /* 0x001fe200078e026c */
[----:B------:R-:W-:Y:S01]  /*2fe0*/  ISETP.GE.AND P0, PT, R27, UR4, PT ;  /* 0x000000041b007c0c */ /* 0x000fe2000bf06270 */
[----:B------:R0:W2:Y:S01]  /*2ff0*/  @!P4 LDG.E.U16 R68, [R74.64] ;  /* 0x000000064a44c981 */ /* 0x0000a2000c1e1500 */
[----:B------:R-:W-:Y:S01]  /*3000*/  PRMT R212, RZ, 0x7610, R212 ;  /* 0x00007610ffd47816 */ /* 0x000fe200000000d4 */
[----:B----4-:R-:W-:Y:S01]  /*3010*/  IMAD.WIDE R54, R161, 0x2, R108 ;  /* 0x00000002a1367825 */ /* 0x010fe200078e026c */
[----:B------:R-:W-:Y:S01]  /*3020*/  PRMT R219, RZ, 0x7610, R219 ;  /* 0x00007610ffdb7816 */ /* 0x000fe200000000db */
[----:B------:R4:W2:Y:S01]  /*3030*/  @!P2 LDG.E.U16 R220, [R52.64] ;  /* 0x0000000634dca981 */ /* 0x0008a2000c1e1500 */
[----:B------:R-:W-:Y:S02]  /*3040*/  ISETP.GE.AND P4, PT, R23, UR4, PT ;  /* 0x0000000417007c0c */ /* 0x000fe4000bf86270 */
[----:B------:R-:W-:Y:S01]  /*3050*/  PRMT R211, RZ, 0x7610, R211 ;  /* 0x00007610ffd37816 */ /* 0x000fe200000000d3 */
[----:B------:R0:W2:Y:S01]  /*3060*/  @!P3 LDG.E.U16 R212, [R54.64] ;  /* 0x0000000636d4b981 */ /* 0x0000a2000c1e1500 */
[----:B----4-:R-:W-:Y:S01]  /*3070*/  IMAD.WIDE R52, R158, 0x2, R108 ;  /* 0x000000029e347825 */ /* 0x010fe200078e026c */
[----:B------:R-:W-:-:S02]  /*3080*/  ISETP.GE.AND P2, PT, R28, UR4, PT ;  /* 0x000000041c007c0c */ /* 0x000fc4000bf46270 */
[----:B------:R-:W-:Y:S01]  /*3090*/  PRMT R204, RZ, 0x7610, R204 ;  /* 0x00007610ffcc7816 */ /* 0x000fe200000000cc */
[--C-:B0-----:R-:W-:Y:S01]  /*30a0*/  IMAD.WIDE R54, R157, 0x2, R108.reuse ;  /* 0x000000029d367825 */ /* 0x101fe200078e026c */
[----:B------:R0:W4:Y:S01]  /*30b0*/  @!P1 LDG.E.U16 R219, [R52.64] ;  /* 0x0000000634db9981 */ /* 0x000122000c1e1500 */
[----:B------:R-:W-:Y:S02]  /*30c0*/  ISETP.GE.AND P1, PT, R30, UR4, PT ;  /* 0x000000041e007c0c */ /* 0x000fe4000bf26270 */
[----:B-1----:R-:W-:Y:S01]  /*30d0*/  IMAD.WIDE R56, R160, 0x2, R108 ;  /* 0x00000002a0387825 */ /* 0x002fe200078e026c */
[----:B------:R1:W3:Y:S01]  /*30e0*/  @!P0 LDG.E.U16 R211, [R54.64] ;  /* 0x0000000636d38981 */ /* 0x0002e2000c1e1500 */
[----:B------:R-:W-:Y:S02]  /*30f0*/  ISETP.GE.AND P0, PT, R31, UR4, PT ;  /* 0x000000041f007c0c */ /* 0x000fe4000bf06270 */
[----:B------:R-:W-:Y:S01]  /*3100*/  PRMT R203, RZ, 0x7610, R203 ;  /* 0x00007610ffcb7816 */ /* 0x000fe200000000cb */
[----:B------:R1:W3:Y:S01]  /*3110*/  @!P4 LDG.E.U16 R204, [R56.64] ;  /* 0x0000000638ccc981 */ /* 0x0002e2000c1e1500 */
[----:B------:R-:W-:Y:S01]  /*3120*/  PRMT R218, RZ, 0x7610, R218 ;  /* 0x00007610ffda7816 */ /* 0x000fe200000000da */
[----:B0-----:R-:W-:Y:S01]  /*3130*/  IMAD.WIDE R52, R156, 0x2, R108 ;  /* 0x000000029c347825 */ /* 0x001fe200078e026c */
[----:B------:R-:W-:-:S02]  /*3140*/  ISETP.GE.AND P3, PT, R29, UR4, PT ;  /* 0x000000041d007c0c */ /* 0x000fc4000bf66270 */
[----:B------:R-:W-:Y:S02]  /*3150*/  PRMT R210, RZ, 0x7610, R210 ;  /* 0x00007610ffd27816 */ /* 0x000fe400000000d2 */
[----:B------:R0:W3:Y:S01]  /*3160*/  @!P2 LDG.E.U16 R203, [R52.64] ;  /* 0x0000000634cba981 */ /* 0x0000e2000c1e1500 */
[----:B-1----:R-:W-:Y:S01]  /*3170*/  IMAD.WIDE R56, R148, 0x2, R108 ;  /* 0x0000000294387825 */ /* 0x002fe200078e026c */
[----:B------:R-:W-:Y:S02]  /*3180*/  ISETP.GE.AND P4, PT, R32, UR4, PT ;  /* 0x0000000420007c0c */ /* 0x000fe4000bf86270 */
[----:B------:R-:W-:Y:S02]  /*3190*/  PRMT R58, RZ, 0x7610, R58 ;  /* 0x00007610ff3a7816 */ /* 0x000fe4000000003a */
[----:B------:R1:W3:Y:S01]  /*31a0*/  @!P1 LDG.E.U16 R218, [R56.64] ;  /* 0x0000000638da9981 */ /* 0x0002e2000c1e1500 */
[----:B------:R-:W-:Y:S01]  /*31b0*/  ISETP.GE.AND P1, PT, R34, UR4, PT ;  /* 0x0000000422007c0c */ /* 0x000fe2000bf26270 */
[----:B0-----:R-:W-:-:S04]  /*31c0*/  IMAD.WIDE R52, R135, 0x2, R108 ;  /* 0x0000000287347825 */ /* 0x001fc800078e026c */
[----:B------:R-:W-:Y:S01]  /*31d0*/  IMAD.WIDE R54, R149, 0x2, R108 ;  /* 0x0000000295367825 */ /* 0x000fe200078e026c */
[----:B------:R0:W3:Y:S01]  /*31e0*/  @!P0 LDG.E.U16 R210, [R52.64] ;  /* 0x0000000634d28981 */ /* 0x0000e2000c1e1500 */
[----:B------:R-:W-:Y:S02]  /*31f0*/  ISETP.GE.AND P2, PT, R33, UR4, PT ;  /* 0x0000000421007c0c */ /* 0x000fe4000bf46270 */
[----:B------:R-:W-:Y:S01]  /*3200*/  ISETP.GE.AND P0, PT, R35, UR4, PT ;  /* 0x0000000423007c0c */ /* 0x000fe2000bf06270 */
[----:B------:R1:W3:Y:S01]  /*3210*/  @!P3 LDG.E.U16 R58, [R54.64] ;  /* 0x00000006363ab981 */ /* 0x0002e2000c1e1500 */
[----:B------:R-:W-:Y:S02]  /*3220*/  PRMT R202, RZ, 0x7610, R202 ;  /* 0x00007610ffca7816 */ /* 0x000fe400000000ca */
[----:B------:R-:W-:Y:S01]  /*3230*/  PRMT R217, RZ, 0x7610, R217 ;  /* 0x00007610ffd97816 */ /* 0x000fe200000000d9 */
[----:B0-----:R-:W-:-:S04]  /*3240*/  IMAD.WIDE R52, R96, 0x2, R108 ;  /* 0x0000000260347825 */ /* 0x001fc800078e026c */
[----:B-1----:R-:W-:Y:S01]  /*3250*/  IMAD.WIDE R54, R134, 0x2, R108 ;  /* 0x0000000286367825 */ /* 0x002fe200078e026c */
[----:B------:R-:W-:Y:S01]  /*3260*/  PRMT R225, RZ, 0x7610, R225 ;  /* 0x00007610ffe17816 */ /* 0x000fe200000000e1 */
[----:B------:R0:W4:Y:S01]  /*3270*/  @!P1 LDG.E.U16 R217, [R52.64] ;  /* 0x0000000634d99981 */ /* 0x000122000c1e1500 */
[----:B------:R-:W-:Y:S01]  /*3280*/  PRMT R209, RZ, 0x7610, R209 ;  /* 0x00007610ffd17816 */ /* 0x000fe200000000d1 */
[--C-:B------:R-:W-:Y:S01]  /*3290*/  IMAD.WIDE R56, R97, 0x2, R108.reuse ;  /* 0x0000000261387825 */ /* 0x100fe200078e026c */
[----:B------:R-:W-:Y:S01]  /*32a0*/  ISETP.GE.AND P3, PT, R36, UR4, PT ;  /* 0x0000000424007c0c */ /* 0x000fe2000bf66270 */
[----:B------:R1:W4:Y:S01]  /*32b0*/  @!P4 LDG.E.U16 R202, [R54.64] ;  /* 0x0000000636cac981 */ /* 0x000322000c1e1500 */
[----:B------:R-:W-:Y:S02]  /*32c0*/  ISETP.GE.AND P1, PT, R38, UR4, PT ;  /* 0x0000000426007c0c */ /* 0x000fe4000bf26270 */
[----:B------:R-:W-:Y:S01]  /*32d0*/  ISETP.GE.AND P5, PT, R25, UR4, PT ;  /* 0x0000000419007c0c */ /* 0x000fe2000bfa6270 */
[----:B------:R0:W4:Y:S01]  /*32e0*/  @!P2 LDG.E.U16 R225, [R56.64] ;  /* 0x0000000638e1a981 */ /* 0x000122000c1e1500 */
[----:B-1----:R-:W-:Y:S01]  /*32f0*/  IMAD.WIDE R54, R51, 0x2, R108 ;  /* 0x0000000233367825 */ /* 0x002fe200078e026c */
[----:B------:R-:W-:-:S02]  /*3300*/  ISETP.GE.AND P2, PT, R37, UR4, PT ;  /* 0x0000000425007c0c */ /* 0x000fc4000bf46270 */
[----:B------:R-:W-:Y:S02]  /*3310*/  ISETP.GE.AND P4, PT, R39, UR4, PT ;  /* 0x0000000427007c0c */ /* 0x000fe4000bf86270 */
[----:B------:R1:W4:Y:S01]  /*3320*/  @!P0 LDG.E.U16 R209, [R54.64] ;  /* 0x0000000636d18981 */ /* 0x000322000c1e1500 */
[----:B------:R-:W-:Y:S01]  /*3330*/  ISETP.GE.AND P0, PT, R40, UR4, PT ;  /* 0x0000000428007c0c */ /* 0x000fe2000bf06270 */
[----:B0-----:R-:W-:Y:S01]  /*3340*/  IMAD.WIDE R56, R50, 0x2, R108 ;  /* 0x0000000232387825 */ /* 0x001fe200078e026c */
[----:B------:R-:W-:Y:S02]  /*3350*/  PRMT R201, RZ, 0x7610, R201 ;  /* 0x00007610ffc97816 */ /* 0x000fe400000000c9 */
[----:B------:R-:W-:Y:S01]  /*3360*/  PRMT R216, RZ, 0x7610, R216 ;  /* 0x00007610ffd87816 */ /* 0x000fe200000000d8 */
[----:B------:R-:W-:Y:S01]  /*3370*/  IMAD.WIDE R72, R159, 0x2, R108 ;  /* 0x000000029f487825 */ /* 0x000fe200078e026c */
[----:B------:R-:W-:Y:S02]  /*3380*/  PRMT R70, RZ, 0x7610, R70 ;  /* 0x00007610ff467816 */ /* 0x000fe40000000046 */
[----:B------:R0:W4:Y:S01]  /*3390*/  @!P3 LDG.E.U16 R201, [R56.64] ;  /* 0x0000000638c9b981 */ /* 0x000122000c1e1500 */
[----:B-1----:R-:W-:Y:S01]  /*33a0*/  IMAD.WIDE R54, R48, 0x2, R108 ;  /* 0x0000000230367825 */ /* 0x002fe200078e026c */
[----:B------:R-:W-:-:S02]  /*33b0*/  PRMT R224, RZ, 0x7610, R224 ;  /* 0x00007610ffe07816 */ /* 0x000fc400000000e0 */
[----:B------:R-:W-:Y:S01]  /*33c0*/  PRMT R208, RZ, 0x7610, R208 ;  /* 0x00007610ffd07816 */ /* 0x000fe200000000d0 */
[----:B------:R-:W-:Y:S01]  /*33d0*/  IMAD.WIDE R52, R49, 0x2, R108 ;  /* 0x0000000231347825 */ /* 0x000fe200078e026c */
[----:B------:R1:W4:Y:S01]  /*33e0*/  @!P1 LDG.E.U16 R216, [R54.64] ;  /* 0x0000000636d89981 */ /* 0x000322000c1e1500 */
[----:B------:R-:W-:Y:S02]  /*33f0*/  PRMT R200, RZ, 0x7610, R200 ;  /* 0x00007610ffc87816 */ /* 0x000fe400000000c8 */
[--C-:B0-----:R-:W-:Y:S01]  /*3400*/  IMAD.WIDE R56, R47, 0x2, R108.reuse ;  /* 0x000000022f387825 */ /* 0x101fe200078e026c */
[----:B------:R0:W4:Y:S04]  /*3410*/  @!P5 LDG.E.U16 R70, [R72.64] ;  /* 0x000000064846d981 */ /* 0x000128000c1e1500 */
[----:B------:R0:W4:Y:S01]  /*3420*/  @!P2 LDG.E.U16 R224, [R52.64] ;  /* 0x0000000634e0a981 */ /* 0x000122000c1e1500 */
[----:B-1----:R-:W-:-:S03]  /*3430*/  IMAD.WIDE R54, R46, 0x2, R108 ;  /* 0x000000022e367825 */ /* 0x002fc600078e026c */
[----:B------:R1:W4:Y:S04]  /*3440*/  @!P4 LDG.E.U16 R208, [R56.64] ;  /* 0x0000000638d0c981 */ /* 0x000328000c1e1500 */
[----:B------:R0:W4:Y:S04]  /*3450*/  @!P0 LDG.E.U16 R200, [R54.64] ;  /* 0x0000000636c88981 */ /* 0x000128000c1e1500 */
[----:B------:R-:W-:Y:S01]  /*3460*/  BAR.SYNC.DEFER_BLOCKING 0x0 ;  /* 0x0000000000007b1d */ /* 0x000fe20000010000 */
[----:B------:R-:W-:Y:S02]  /*3470*/  LOP3.LUT R113, R113, R112, RZ, 0x3c, !PT ;  /* 0x0000007071717212 */ /* 0x000fe400078e3cff */
[----:B------:R-:W-:-:S02]  /*3480*/  LOP3.LUT R117, R117, R116, RZ, 0x3c, !PT ;  /* 0x0000007475757212 */ /* 0x000fc400078e3cff */
[----:B------:R-:W-:Y:S02]  /*3490*/  ISETP.GE.AND P2, PT, R24, UR4, PT ;  /* 0x0000000418007c0c */ /* 0x000fe4000bf46270 */
[----:B------:R-:W-:Y:S02]  /*34a0*/  LOP3.LUT R112, R113, R112, RZ, 0x3c, !PT ;  /* 0x0000007071707212 */ /* 0x000fe400078e3cff */
[----:B------:R-:W-:Y:S02]  /*34b0*/  LOP3.LUT R116, R117, R116, RZ, 0x3c, !PT ;  /* 0x0000007475747212 */ /* 0x000fe400078e3cff */
[----:B------:R-:W-:Y:S02]  /*34c0*/  LOP3.LUT R105, R105, R104, RZ, 0x3c, !PT ;  /* 0x0000006869697212 */ /* 0x000fe400078e3cff */
[----:B------:R-:W-:Y:S02]  /*34d0*/  LOP3.LUT R121, R121, R120, RZ, 0x3c, !PT ;  /* 0x0000007879797212 */ /* 0x000fe400078e3cff */
[----:B------:R-:W-:-:S02]  /*34e0*/  LOP3.LUT R113, R113, R112, RZ, 0x3c, !PT ;  /* 0x0000007071717212 */ /* 0x000fc400078e3cff */
[----:B------:R-:W-:Y:S02]  /*34f0*/  LOP3.LUT R117, R117, R116, RZ, 0x3c, !PT ;  /* 0x0000007475757212 */ /* 0x000fe400078e3cff */
[----:B------:R-:W-:Y:S02]  /*3500*/  LOP3.LUT R104, R105, R104, RZ, 0x3c, !PT ;  /* 0x0000006869687212 */ /* 0x000fe400078e3cff */
[----:B------:R-:W-:Y:S01]  /*3510*/  LOP3.LUT R120, R121, R120, RZ, 0x3c, !PT ;  /* 0x0000007879787212 */ /* 0x000fe200078e3cff */
[C---:B-1----:R-:W-:Y:S01]  /*3520*/  IMAD.WIDE R56, R44.reuse, 0x2, R110 ;  /* 0x000000022c387825 */ /* 0x042fe200078e026e */
[----:B------:R-:W-:Y:S02]  /*3530*/  PRMT R199, RZ, 0x7610, R199 ;  /* 0x00007610ffc77816 */ /* 0x000fe400000000c7 */
[----:B------:R-:W-:Y:S01]  /*3540*/  PRMT R91, RZ, 0x7610, R91 ;  /* 0x00007610ff5b7816 */ /* 0x000fe2000000005b */
[----:B0-----:R-:W-:Y:S01]  /*3550*/  IMAD.WIDE R52, R44, 0x2, R112 ;  /* 0x000000022c347825 */ /* 0x001fe200078e0270 */
[----:B------:R-:W-:-:S02]  /*3560*/  LOP3.LUT R123, R123, R122, RZ, 0x3c, !PT ;  /* 0x0000007a7b7b7212 */ /* 0x000fc400078e3cff */
[----:B------:R-:W-:Y:S01]  /*3570*/  LOP3.LUT R105, R105, R104, RZ, 0x3c, !PT ;  /* 0x0000006869697212 */ /* 0x000fe200078e3cff */
[C---:B------:R-:W-:Y:S01]  /*3580*/  IMAD.WIDE R76, R44.reuse, 0x2, R116 ;  /* 0x000000022c4c7825 */ /* 0x040fe200078e0274 */
[----:B------:R-:W-:Y:S01]  /*3590*/  LOP3.LUT R121, R121, R120, RZ, 0x3c, !PT ;  /* 0x0000007879797212 */ /* 0x000fe200078e3cff */
[----:B------:R0:W4:Y:S01]  /*35a0*/  @!P2 LDG.E.U16 R199, [R56.64] ;  /* 0x0000000638c7a981 */ /* 0x000122000c1e1500 */
[----:B------:R-:W-:Y:S02]  /*35b0*/  PRMT R75, RZ, 0x7610, R75 ;  /* 0x00007610ff4b7816 */ /* 0x000fe4000000004b */
[----:B------:R-:W-:Y:S01]  /*35c0*/  LOP3.LUT R122, R123, R122, RZ, 0x3c, !PT ;  /* 0x0000007a7b7a7212 */ /* 0x000fe200078e3cff */
[----:B------:R1:W4:Y:S01]  /*35d0*/  @!P2 LDG.E.U16 R91, [R52.64] ;  /* 0x00000006345ba981 */ /* 0x000322000c1e1500 */
[----:B------:R-:W-:Y:S01]  /*35e0*/  PRMT R85, RZ, 0x7610, R85 ;  /* 0x00007610ff557816 */ /* 0x000fe20000000055 */
[C---:B------:R-:W-:Y:S01]  /*35f0*/  IMAD.WIDE R72, R44.reuse, 0x2, R104 ;  /* 0x000000022c487825 */ /* 0x040fe200078e0268 */
[----:B------:R-:W-:Y:S01]  /*3600*/  PRMT R84, RZ, 0x7610, R84 ;  /* 0x00007610ff547816 */ /* 0x000fe20000000054 */
[----:B------:R1:W4:Y:S01]  /*3610*/  @!P2 LDG.E.U16 R75, [R76.64] ;  /* 0x000000064c4ba981 */ /* 0x000322000c1e1500 */
[----:B------:R-:W-:Y:S01]  /*3620*/  PRMT R89, RZ, 0x7610, R89 ;  /* 0x00007610ff597816 */ /* 0x000fe20000000059 */
[----:B0-----:R-:W-:Y:S01]  /*3630*/  IMAD.WIDE R56, R44, 0x2, R120 ;  /* 0x000000022c387825 */ /* 0x001fe200078e0278 */
[----:B------:R-:W-:-:S02]  /*3640*/  LOP3.LUT R127, R127, R126, RZ, 0x3c, !PT ;  /* 0x0000007e7f7f7212 */ /* 0x000fc400078e3cff */
[----:B------:R-:W-:Y:S01]  /*3650*/  PRMT R88, RZ, 0x7610, R88 ;  /* 0x00007610ff587816 */ /* 0x000fe20000000058 */
[C---:B-1----:R-:W-:Y:S01]  /*3660*/  IMAD.WIDE R52, R44.reuse, 0x2, R106 ;  /* 0x000000022c347825 */ /* 0x042fe200078e026a */
[----:B------:R-:W-:Y:S01]  /*3670*/  LOP3.LUT R143, R143, R142, RZ, 0x3c, !PT ;  /* 0x0000008e8f8f7212 */ /* 0x000fe200078e3cff */
[----:B------:R0:W4:Y:S01]  /*3680*/  @!P2 LDG.E.U16 R85, [R56.64] ;  /* 0x000000063855a981 */ /* 0x000122000c1e1500 */
[----:B------:R-:W-:Y:S01]  /*3690*/  LOP3.LUT R103, R103, R102, RZ, 0x3c, !PT ;  /* 0x0000006667677212 */ /* 0x000fe200078e3cff */
[C---:B------:R-:W-:Y:S01]  /*36a0*/  IMAD.WIDE R76, R44.reuse, 0x2, R98 ;  /* 0x000000022c4c7825 */ /* 0x040fe200078e0262 */
[----:B------:R-:W-:Y:S01]  /*36b0*/  LOP3.LUT R123, R123, R122, RZ, 0x3c, !PT ;  /* 0x0000007a7b7b7212 */ /* 0x000fe200078e3cff */
[----:B------:R1:W4:Y:S01]  /*36c0*/  @!P2 LDG.E.U16 R84, [R72.64] ;  /* 0x000000064854a981 */ /* 0x000322000c1e1500 */
[----:B------:R-:W-:Y:S01]  /*36d0*/  LOP3.LUT R126, R127, R126, RZ, 0x3c, !PT ;  /* 0x0000007e7f7e7212 */ /* 0x000fe200078e3cff */
[C---:B------:R-:W-:Y:S01]  /*36e0*/  IMAD.WIDE R54, R44.reuse, 0x2, R114 ;  /* 0x000000022c367825 */ /* 0x040fe200078e0272 */
[----:B------:R-:W-:Y:S01]  /*36f0*/  PRMT R87, RZ, 0x7610, R87 ;  /* 0x00007610ff577816 */ /* 0x000fe20000000057 */
[----:B------:R1:W4:Y:S01]  /*3700*/  @!P2 LDG.E.U16 R89, [R52.64] ;  /* 0x000000063459a981 */ /* 0x000322000c1e1500 */
[----:B------:R-:W-:Y:S01]  /*3710*/  PRMT R90, RZ, 0x7610, R90 ;  /* 0x00007610ff5a7816 */ /* 0x000fe2000000005a */
[----:B0-----:R-:W-:Y:S01]  /*3720*/  IMAD.WIDE R56, R44, 0x2, R118 ;  /* 0x000000022c387825 */ /* 0x001fe200078e0276 */
[----:B------:R-:W-:Y:S01]  /*3730*/  LOP3.LUT R142, R143, R142, RZ, 0x3c, !PT ;  /* 0x0000008e8f8e7212 */ /* 0x000fe200078e3cff */
[----:B------:R0:W4:Y:S01]  /*3740*/  @!P2 LDG.E.U16 R88, [R76.64] ;  /* 0x000000064c58a981 */ /* 0x000122000c1e1500 */
[----:B------:R-:W-:-:S02]  /*3750*/  LOP3.LUT R102, R103, R102, RZ, 0x3c, !PT ;  /* 0x0000006667667212 */ /* 0x000fc400078e3cff */
[----:B-1----:R-:W-:Y:S01]  /*3760*/  PRMT R73, RZ, 0x7610, R73 ;  /* 0x00007610ff497816 */ /* 0x002fe20000000049 */
[----:B------:R1:W4:Y:S01]  /*3770*/  @!P2 LDG.E.U16 R87, [R54.64] ;  /* 0x000000063657a981 */ /* 0x000322000c1e1500 */
[----:B------:R-:W-:Y:S01]  /*3780*/  PRMT R74, RZ, 0x7610, R74 ;  /* 0x00007610ff4a7816 */ /* 0x000fe2000000004a */
[C---:B------:R-:W-:Y:S01]  /*3790*/  IMAD.WIDE R52, R44.reuse, 0x2, R122 ;  /* 0x000000022c347825 */ /* 0x040fe200078e027a */
[----:B------:R-:W-:Y:S01]  /*37a0*/  LOP3.LUT R155, R155, R154, RZ, 0x3c, !PT ;  /* 0x0000009a9b9b7212 */ /* 0x000fe200078e3cff */
[----:B------:R1:W4:Y:S01]  /*37b0*/  @!P2 LDG.E.U16 R90, [R56.64] ;  /* 0x00000006385aa981 */ /* 0x000322000c1e1500 */
[----:B------:R-:W-:Y:S01]  /*37c0*/  LOP3.LUT R127, R127, R126, RZ, 0x3c, !PT ;  /* 0x0000007e7f7f7212 */ /* 0x000fe200078e3cff */
[C---:B0-----:R-:W-:Y:S01]  /*37d0*/  IMAD.WIDE R76, R44.reuse, 0x2, R132 ;  /* 0x000000022c4c7825 */ /* 0x041fe200078e0284 */
[----:B------:R-:W-:Y:S01]  /*37e0*/  LOP3.LUT R143, R143, R142, RZ, 0x3c, !PT ;  /* 0x0000008e8f8f7212 */ /* 0x000fe200078e3cff */
[----:B------:R0:W4:Y:S01]  /*37f0*/  @!P2 LDG.E.U16 R73, [R52.64] ;  /* 0x000000063449a981 */ /* 0x000122000c1e1500 */
[----:B------:R-:W-:Y:S01]  /*3800*/  LOP3.LUT R103, R103, R102, RZ, 0x3c, !PT ;  /* 0x0000006667677212 */ /* 0x000fe200078e3cff */
[C---:B-1----:R-:W-:Y:S01]  /*3810*/  IMAD.WIDE R54, R44.reuse, 0x2, R100 ;  /* 0x000000022c367825 */ /* 0x042fe200078e0264 */
[----:B------:R-:W-:Y:S01]  /*3820*/  PRMT R198, RZ, 0x7610, R198 ;  /* 0x00007610ffc67816 */ /* 0x000fe200000000c6 */
[----:B------:R1:W4:Y:S01]  /*3830*/  @!P2 LDG.E.U16 R74, [R76.64] ;  /* 0x000000064c4aa981 */ /* 0x000322000c1e1500 */
[----:B------:R-:W-:Y:S01]  /*3840*/  PRMT R197, RZ, 0x7610, R197 ;  /* 0x00007610ffc57816 */ /* 0x000fe200000000c5 */
[----:B------:R-:W-:Y:S01]  /*3850*/  IMAD.WIDE R226, R44, 0x2, R128 ;  /* 0x000000022ce27825 */ /* 0x000fe200078e0280 */
[----:B------:R-:W-:-:S02]  /*3860*/  LOP3.LUT R139, R139, R138, RZ, 0x3c, !PT ;  /* 0x0000008a8b8b7212 */ /* 0x000fc400078e3cff */
[----:B------:R-:W-:Y:S01]  /*3870*/  LOP3.LUT R154, R155, R154, RZ, 0x3c, !PT ;  /* 0x0000009a9b9a7212 */ /* 0x000fe200078e3cff */
[C---:B0-----:R-:W-:Y:S01]  /*3880*/  IMAD.WIDE R52, R44.reuse, 0x2, R126 ;  /* 0x000000022c347825 */ /* 0x041fe200078e027e */
[----:B------:R-:W-:Y:S01]  /*3890*/  PRMT R57, RZ, 0x7610, R57 ;  /* 0x00007610ff397816 */ /* 0x000fe20000000039 */
[----:B------:R0:W4:Y:S01]  /*38a0*/  @!P2 LDG.E.U16 R198, [R54.64] ;  /* 0x0000000636c6a981 */ /* 0x000122000c1e1500 */
[----:B------:R-:W-:Y:S01]  /*38b0*/  LOP3.LUT R147, R147, R146, RZ, 0x3c, !PT ;  /* 0x0000009293937212 */ /* 0x000fe200078e3cff */
[C---:B-1----:R-:W-:Y:S01]  /*38c0*/  IMAD.WIDE R76, R44.reuse, 0x2, R142 ;  /* 0x000000022c4c7825 */ /* 0x042fe200078e028e */
[----:B------:R-:W-:Y:S01]  /*38d0*/  PRMT R230, RZ, 0x7610, R230 ;  /* 0x00007610ffe67816 */ /* 0x000fe200000000e6 */
[----:B------:R1:W4:Y:S01]  /*38e0*/  @!P2 LDG.E.U16 R197, [R226.64] ;  /* 0x00000006e2c5a981 */ /* 0x000322000c1e1500 */
[----:B------:R-:W-:Y:S01]  /*38f0*/  PRMT R86, RZ, 0x7610, R86 ;  /* 0x00007610ff567816 */ /* 0x000fe20000000056 */
[----:B------:R-:W-:Y:S01]  /*3900*/  IMAD.WIDE R78, R44, 0x2, R102 ;  /* 0x000000022c4e7825 */ /* 0x000fe200078e0266 */
[----:B------:R-:W-:Y:S01]  /*3910*/  LOP3.LUT R141, R141, R140, RZ, 0x3c, !PT ;  /* 0x0000008c8d8d7212 */ /* 0x000fe200078e3cff */
[----:B------:R1:W4:Y:S01]  /*3920*/  @!P2 LDG.E.U16 R57, [R52.64] ;  /* 0x000000063439a981 */ /* 0x000322000c1e1500 */
[----:B------:R-:W-:-:S02]  /*3930*/  LOP3.LUT R138, R139, R138, RZ, 0x3c, !PT ;  /* 0x0000008a8b8a7212 */ /* 0x000fc400078e3cff */
[----:B------:R-:W-:Y:S01]  /*3940*/  LOP3.LUT R155, R155, R154, RZ, 0x3c, !PT ;  /* 0x0000009a9b9b7212 */ /* 0x000fe200078e3cff */
[C---:B0-----:R-:W-:Y:S01]  /*3950*/  IMAD.WIDE R54, R44.reuse, 0x2, R124 ;  /* 0x000000022c367825 */ /* 0x041fe200078e027c */
[----:B------:R-:W-:Y:S01]  /*3960*/  LOP3.LUT R146, R147, R146, RZ, 0x3c, !PT ;  /* 0x0000009293927212 */ /* 0x000fe200078e3cff */
[----:B------:R0:W4:Y:S01]  /*3970*/  @!P2 LDG.E.U16 R230, [R76.64] ;  /* 0x000000064ce6a981 */ /* 0x000122000c1e1500 */
[----:B------:R-:W-:Y:S01]  /*3980*/  PRMT R56, RZ, 0x7610, R56 ;  /* 0x00007610ff387816 */ /* 0x000fe20000000038 */
[C---:B-1----:R-:W-:Y:S01]  /*3990*/  IMAD.WIDE R226, R44.reuse, 0x2, R144 ;  /* 0x000000022ce27825 */ /* 0x042fe200078e0290 */
[----:B------:R-:W-:Y:S01]  /*39a0*/  PRMT R228, RZ, 0x7610, R228 ;  /* 0x00007610ffe47816 */ /* 0x000fe200000000e4 */
[----:B------:R1:W4:Y:S01]  /*39b0*/  @!P2 LDG.E.U16 R86, [R78.64] ;  /* 0x000000064e56a981 */ /* 0x000322000c1e1500 */
[----:B------:R-:W-:Y:S01]  /*39c0*/  LOP3.LUT R140, R141, R140, RZ, 0x3c, !PT ;  /* 0x0000008c8d8c7212 */ /* 0x000fe200078e3cff */
[C---:B------:R-:W-:Y:S01]  /*39d0*/  IMAD.WIDE R52, R44.reuse, 0x2, R136 ;  /* 0x000000022c347825 */ /* 0x040fe200078e0288 */
[----:B------:R-:W-:Y:S01]  /*39e0*/  PRMT R232, RZ, 0x7610, R232 ;  /* 0x00007610ffe87816 */ /* 0x000fe200000000e8 */
[----:B------:R1:W4:Y:S01]  /*39f0*/  @!P2 LDG.E.U16 R56, [R54.64] ;  /* 0x000000063638a981 */ /* 0x000322000c1e1500 */
[----:B------:R-:W-:Y:S01]  /*3a00*/  LOP3.LUT R187, R187, R186, RZ, 0x3c, !PT ;  /* 0x000000babbbb7212 */ /* 0x000fe200078e3cff */
[C---:B0-----:R-:W-:Y:S01]  /*3a10*/  IMAD.WIDE R76, R44.reuse, 0x2, R154 ;  /* 0x000000022c4c7825 */ /* 0x041fe200078e029a */
[----:B------:R-:W-:Y:S01]  /*3a20*/  LOP3.LUT R139, R139, R138, RZ, 0x3c, !PT ;  /* 0x0000008a8b8b7212 */ /* 0x000fe200078e3cff */
[----:B------:R0:W4:Y:S01]  /*3a30*/  @!P2 LDG.E.U16 R228, [R226.64] ;  /* 0x00000006e2e4a981 */ /* 0x000122000c1e1500 */
[----:B------:R-:W-:Y:S01]  /*3a40*/  PRMT R234, RZ, 0x7610, R234 ;  /* 0x00007610ffea7816 */ /* 0x000fe200000000ea */
[----:B-1----:R-:W-:Y:S01]  /*3a50*/  IMAD.WIDE R78, R44, 0x2, R130 ;  /* 0x000000022c4e7825 */ /* 0x002fe200078e0282 */
[----:B------:R-:W-:Y:S01]  /*3a60*/  PRMT R72, RZ, 0x7610, R72 ;  /* 0x00007610ff487816 */ /* 0x000fe20000000048 */
[----:B------:R1:W4:Y:S01]  /*3a70*/  @!P2 LDG.E.U16 R232, [R52.64] ;  /* 0x0000000634e8a981 */ /* 0x000322000c1e1500 */
[----:B------:R-:W-:-:S02]  /*3a80*/  LOP3.LUT R153, R153, R152, RZ, 0x3c, !PT ;  /* 0x0000009899997212 */ /* 0x000fc400078e3cff */
[----:B------:R-:W-:Y:S02]  /*3a90*/  LOP3.LUT R147, R147, R146, RZ, 0x3c, !PT ;  /* 0x0000009293937212 */ /* 0x000fe400078e3cff */
[----:B------:R-:W-:Y:S02]  /*3aa0*/  LOP3.LUT R141, R141, R140, RZ, 0x3c, !PT ;  /* 0x0000008c8d8d7212 */ /* 0x000fe400078e3cff */
[----:B------:R-:W-:Y:S01]  /*3ab0*/  LOP3.LUT R186, R187, R186, RZ, 0x3c, !PT ;  /* 0x000000babbba7212 */ /* 0x000fe200078e3cff */
[C---:B------:R-:W-:Y:S01]  /*3ac0*/  IMAD.WIDE R54, R44.reuse, 0x2, R138 ;  /* 0x000000022c367825 */ /* 0x040fe200078e028a */
[----:B------:R-:W-:Y:S01]  /*3ad0*/  PRMT R231, RZ, 0x7610, R231 ;  /* 0x00007610ffe77816 */ /* 0x000fe200000000e7 */
[----:B------:R5:W4:Y:S01]  /*3ae0*/  @!P2 LDG.E.U16 R234, [R76.64] ;  /* 0x000000064ceaa981 */ /* 0x000b22000c1e1500 */
[----:B------:R-:W-:Y:S01]  /*3af0*/  LOP3.LUT R189, R189, R188, RZ, 0x3c, !PT ;  /* 0x000000bcbdbd7212 */ /* 0x000fe200078e3cff */
[----:B-1----:R-:W-:Y:S01]  /*3b00*/  IMAD.WIDE R52, R44, 0x2, R146 ;  /* 0x000000022c347825 */ /* 0x002fe200078e0292 */
[----:B------:R-:W-:Y:S01]  /*3b10*/  LOP3.LUT R152, R153, R152, RZ, 0x3c, !PT ;  /* 0x0000009899987212 */ /* 0x000fe200078e3cff */
[----:B------:R1:W4:Y:S01]  /*3b20*/  @!P2 LDG.E.U16 R72, [R78.64] ;  /* 0x000000064e48a981 */ /* 0x000322000c1e1500 */
[----:B0-----:R-:W-:-:S02]  /*3b30*/  PRMT R227, RZ, 0x7610, R227 ;  /* 0x00007610ffe37816 */ /* 0x001fc400000000e3 */
[----:B------:R-:W-:Y:S01]  /*3b40*/  PRMT R237, RZ, 0x7610, R237 ;  /* 0x00007610ffed7816 */ /* 0x000fe200000000ed */
[----:B------:R0:W4:Y:S01]  /*3b50*/  @!P2 LDG.E.U16 R231, [R54.64] ;  /* 0x0000000636e7a981 */ /* 0x000122000c1e1500 */
[----:B------:R-:W-:Y:S01]  /*3b60*/  PRMT R229, RZ, 0x7610, R229 ;  /* 0x00007610ffe57816 */ /* 0x000fe200000000e5 */
[C---:B-----5:R-:W-:Y:S01]  /*3b70*/  IMAD.WIDE R76, R44.reuse, 0x2, R190 ;  /* 0x000000022c4c7825 */ /* 0x060fe200078e02be */
[----:B------:R-:W-:Y:S01]  /*3b80*/  LOP3.LUT R187, R187, R186, RZ, 0x3c, !PT ;  /* 0x000000babbbb7212 */ /* 0x000fe200078e3cff */
[----:B------:R5:W4:Y:S01]  /*3b90*/  @!P2 LDG.E.U16 R227, [R52.64] ;  /* 0x0000000634e3a981 */ /* 0x000b22000c1e1500 */
[----:B------:R-:W-:Y:S01]  /*3ba0*/  LOP3.LUT R188, R189, R188, RZ, 0x3c, !PT ;  /* 0x000000bcbdbc7212 */ /* 0x000fe200078e3cff */
[C---:B-1----:R-:W-:Y:S01]  /*3bb0*/  IMAD.WIDE R78, R44.reuse, 0x2, R140 ;  /* 0x000000022c4e7825 */ /* 0x042fe200078e028c */
[----:B------:R-:W-:Y:S01]  /*3bc0*/  LOP3.LUT R153, R153, R152, RZ, 0x3c, !PT ;  /* 0x0000009899997212 */ /* 0x000fe200078e3cff */
[----:B------:R1:W4:Y:S01]  /*3bd0*/  @!P2 LDG.E.U16 R237, [R76.64] ;  /* 0x000000064ceda981 */ /* 0x000322000c1e1500 */
[----:B------:R-:W-:Y:S01]  /*3be0*/  PRMT R226, RZ, 0x7610, R226 ;  /* 0x00007610ffe27816 */ /* 0x000fe200000000e2 */
[C---:B0-----:R-:W-:Y:S01]  /*3bf0*/  IMAD.WIDE R54, R44.reuse, 0x2, R150 ;  /* 0x000000022c367825 */ /* 0x041fe200078e0296 */
[----:B------:R-:W-:Y:S01]  /*3c00*/  PRMT R235, RZ, 0x7610, R235 ;  /* 0x00007610ffeb7816 */ /* 0x000fe200000000eb */
[----:B------:R0:W4:Y:S01]  /*3c10*/  @!P2 LDG.E.U16 R229, [R78.64] ;  /* 0x000000064ee5a981 */ /* 0x000122000c1e1500 */
[----:B------:R-:W-:Y:S01]  /*3c20*/  LOP3.LUT R189, R189, R188, RZ, 0x3c, !PT ;  /* 0x000000bcbdbd7212 */ /* 0x000fe200078e3cff */
[----:B-----5:R-:W-:Y:S01]  /*3c30*/  IMAD.WIDE R52, R44, 0x2, R186 ;  /* 0x000000022c347825 */ /* 0x020fe200078e02ba */
[----:B------:R-:W-:Y:S01]  /*3c40*/  PRMT R233, RZ, 0x7610, R233 ;  /* 0x00007610ffe97816 */ /* 0x000fe200000000e9 */
[----:B------:R5:W4:Y:S02]  /*3c50*/  @!P2 LDG.E.U16 R226, [R54.64] ;  /* 0x0000000636e2a981 */ /* 0x000b24000c1e1500 */
[----:B-1----:R-:W-:-:S02]  /*3c60*/  IMAD.MOV.U32 R76, RZ, RZ, R193 ;  /* 0x000000ffff4c7224 */ /* 0x002fc400078e00c1 */
[----:B------:R-:W-:Y:S01]  /*3c70*/  IMAD.MOV.U32 R77, RZ, RZ, R192 ;  /* 0x000000ffff4d7224 */ /* 0x000fe200078e00c0 */
[----:B------:R-:W-:Y:S01]  /*3c80*/  PRMT R236, RZ, 0x7610, R236 ;  /* 0x00007610ffec7816 */ /* 0x000fe200000000ec */
[C---:B0-----:R-:W-:Y:S01]  /*3c90*/  IMAD.WIDE R78, R44.reuse, 0x2, R152 ;  /* 0x000000022c4e7825 */ /* 0x041fe200078e0298 */
[----:B------:R0:W4:Y:S03]  /*3ca0*/  @!P2 LDG.E.U16 R235, [R52.64] ;  /* 0x0000000634eba981 */ /* 0x000126000c1e1500 */
[--C-:B------:R-:W-:Y:S02]  /*3cb0*/  IMAD.MOV.U32 R192, RZ, RZ, R196.reuse ;  /* 0x000000ffffc07224 */ /* 0x100fe400078e00c4 */
[----:B------:R-:W-:Y:S01]  /*3cc0*/  IMAD.MOV.U32 R193, RZ, RZ, R195 ;  /* 0x000000ffffc17224 */ /* 0x000fe200078e00c3 */
[----:B------:R-:W-:Y:S01]  /*3cd0*/  PRMT R196, RZ, 0x7610, R196 ;  /* 0x00007610ffc47816 */ /* 0x000fe200000000c4 */
[C---:B-----5:R-:W-:Y:S01]  /*3ce0*/  IMAD.WIDE R54, R44.reuse, 0x2, R188 ;  /* 0x000000022c367825 */ /* 0x060fe200078e02bc */
[----:B------:R1:W5:Y:S03]  /*3cf0*/  @!P2 LDG.E.U16 R233, [R78.64] ;  /* 0x000000064ee9a981 */ /* 0x000366000c1e1500 */
[----:B0-----:R-:W-:Y:S01]  /*3d00*/  IMAD.WIDE R52, R44, 0x2, R192 ;  /* 0x000000022c347825 */ /* 0x001fe200078e02c0 */
[----:B------:R0:W5:Y:S01]  /*3d10*/  @!P2 LDG.E.U16 R236, [R54.64] ;  /* 0x0000000636eca981 */ /* 0x000162000c1e1500 */
[----:B------:R-:W-:-:S03]  /*3d20*/  PRMT R195, RZ, 0x7610, R195 ;  /* 0x00007610ffc37816 */ /* 0x000fc600000000c3 */
[----:B------:R0:W5:Y:S01]  /*3d30*/  @!P2 LDG.E.U16 R196, [R52.64] ;  /* 0x0000000634c4a981 */ /* 0x000162000c1e1500 */
[----:B-1----:R-:W-:Y:S02]  /*3d40*/  IMAD.MOV.U32 R78, RZ, RZ, R185 ;  /* 0x000000ffff4e7224 */ /* 0x002fe400078e00b9 */
[--C-:B------:R-:W-:Y:S01]  /*3d50*/  IMAD.MOV.U32 R79, RZ, RZ, R194.reuse ;  /* 0x000000ffff4f7224 */ /* 0x100fe200078e00c2 */
[----:B------:R-:W-:Y:S01]  /*3d60*/  PRMT R194, RZ, 0x7610, R194 ;  /* 0x00007610ffc27816 */ /* 0x000fe200000000c2 */
[----:B0-----:R-:W-:-:S04]  /*3d70*/  IMAD.WIDE R54, R44, 0x2, R76 ;  /* 0x000000022c367825 */ /* 0x001fc800078e024c */
[----:B------:R-:W-:Y:S01]  /*3d80*/  IMAD.WIDE R52, R44, 0x2, R78 ;  /* 0x000000022c347825 */ /* 0x000fe200078e024e */
[----:B------:R-:W5:Y:S04]  /*3d90*/  @!P2 LDG.E.U16 R195, [R54.64] ;  /* 0x0000000636c3a981 */ /* 0x000f68000c1e1500 */
[----:B------:R-:W5:Y:S04]  /*3da0*/  @!P2 LDG.E.U16 R194, [R52.64] ;  /* 0x0000000634c2a981 */ /* 0x000f68000c1e1500 */
[----:B------:R-:W-:Y:S04]  /*3db0*/  STS.U16 [R45], R71 ;  /* 0x000000472d007388 */ /* 0x000fe80000000400 */
[----:B--2---:R-:W-:Y:S04]  /*3dc0*/  STS.U16 [R45+0x200], R69 ;  /* 0x000200452d007388 */ /* 0x004fe80000000400 */
[----:B------:R-:W-:Y:S04]  /*3dd0*/  STS.U16 [R45+0x400], R59 ;  /* 0x0004003b2d007388 */ /* 0x000fe80000000400 */
[----:B------:R-:W-:Y:S04]  /*3de0*/  STS.U16 [R45+0x600], R68 ;  /* 0x000600442d007388 */ /* 0x000fe80000000400 */
[----:B---3--:R-:W-:Y:S04]  /*3df0*/  STS.U16 [R45+0xa00], R58 ;  /* 0x000a003a2d007388 */ /* 0x008fe80000000400 */
[----:B----4-:R-:W-:Y:S04]  /*3e00*/  STS.U16 [R45+0xc00], R225 ;  /* 0x000c00e12d007388 */ /* 0x010fe80000000400 */
[----:B------:R-:W-:Y:S04]  /*3e10*/  STS.U16 [R45+0x800], R70 ;  /* 0x000800462d007388 */ /* 0x000fe80000000400 */
        /* <DEDUP_REMOVED lines=32> */
[----:B-----5:R-:W-:Y:S04]  /*4020*/  STS.U16 [R175+0x1c80], R233 ;  /* 0x001c80e9af007388 */ /* 0x020fe80000000400 */
        /* <DEDUP_REMOVED lines=24> */
[----:B------:R-:W-:Y:S06]  /*41b0*/  BAR.SYNC.DEFER_BLOCKING 0x0 ;  /* 0x0000000000007b1d */ /* 0x000fec0000010000 */
[----:B------:R-:W-:Y:S04]  /*41c0*/  LDSM.16.MT88.4 R72, [R8] ;  /* 0x000000000848783b */ /* 0x000fe80000004200 */
[----:B------:R-:W0:Y:S04]  /*41d0*/  LDSM.16.M88.4 R56, [R7+0x1000] ;  /* 0x001000000738783b */ /* 0x000e280000000200 */
[----:B------:R-:W1:Y:S04]  /*41e0*/  LDSM.16.M88.4 R52, [R7+0x1800] ;  /* 0x001800000734783b */ /* 0x000e680000000200 */
[----:B------:R-:W2:Y:S04]  /*41f0*/  LDSM.16.MT88.4 R68, [R183] ;  /* 0x00000000b744783b */ /* 0x000ea80000004200 */
[----:B------:R-:W3:Y:S04]  /*4200*/  LDSM.16.MT88.4 R88, [R8+0x400] ;  /* 0x000400000858783b */ /* 0x000ee80000004200 */
[----:B------:R-:W4:Y:S01]  /*4210*/  LDSM.16.MT88.4 R84, [R183+0x400] ;  /* 0x00040000b754783b */ /* 0x000f220000004200 */
[C---:B0-----:R-:W-:Y:S08]  /*4220*/  HMMA.16816.F32.BF16 R60, R72.reuse, R56, R60 ;  /* 0x00000038483c723c */ /* 0x041ff0000004183c */
[----:B-1----:R-:W-:Y:S01]  /*4230*/  HMMA.16816.F32.BF16 R92, R72, R52, R92 ;  /* 0x00000034485c723c */ /* 0x002fe2000004185c */
[----:B------:R-:W-:Y:S07]  /*4240*/  LDSM.16.M88.4 R72, [R182+0x1000] ;  /* 0x00100000b648783b */ /* 0x000fee0000000200 */
[C---:B--2---:R-:W-:Y:S07]  /*4250*/  HMMA.16816.F32.BF16 R80, R68.reuse, R56, R80 ;  /* 0x000000384450723c */ /* 0x044fee0000041850 */
[C---:B------:R-:W-:Y:S01]  /*4260*/  IMAD.WIDE R56, R42.reuse, 0x2, R76 ;  /* 0x000000022a387825 */ /* 0x040fe200078e024c */
[----:B------:R-:W-:Y:S01]  /*4270*/  HMMA.16816.F32.BF16 R64, R68, R52, R64 ;  /* 0x000000344440723c */ /* 0x000fe20000041840 */
[----:B------:R-:W0:Y:S06]  /*4280*/  LDSM.16.MT88.4 R68, [R8+0x800] ;  /* 0x000800000844783b */ /* 0x000e2c0000004200 */
[----:B------:R-:W-:-:S02]  /*4290*/  IMAD.WIDE R52, R42, 0x2, R78 ;  /* 0x000000022a347825 */ /* 0x000fc400078e024e */
[----:B------:R-:W1:Y:S01]  /*42a0*/  LDSM.16.M88.4 R76, [R182+0x1800] ;  /* 0x00180000b64c783b */ /* 0x000e620000000200 */
[----:B---3--:R-:W-:Y:S01]  /*42b0*/  HMMA.16816.F32.BF16 R60, R88, R58, R60 ;  /* 0x0000003a583c723c */ /* 0x008fe2000004183c */
[----:B------:R-:W-:Y:S02]  /*42c0*/  IMAD.MOV.U32 R185, RZ, RZ, R52 ;  /* 0x000000ffffb97224 */ /* 0x000fe400078e0034 */
[----:B------:R-:W-:Y:S02]  /*42d0*/  IMAD.MOV.U32 R194, RZ, RZ, R53 ;  /* 0x000000ffffc27224 */ /* 0x000fe400078e0035 */
[----:B------:R-:W-:-:S03]  /*42e0*/  IMAD.WIDE R52, R42, 0x2, R192 ;  /* 0x000000022a347825 */ /* 0x000fc600078e02c0 */
[----:B------:R-:W-:Y:S01]  /*42f0*/  HMMA.16816.F32.BF16 R92, R88, R54, R92 ;  /* 0x00000036585c723c */ /* 0x000fe2000004185c */
[----:B------:R-:W2:Y:S01]  /*4300*/  LDSM.16.MT88.4 R88, [R183+0x800] ;  /* 0x00080000b758783b */ /* 0x000ea20000004200 */
[----:B------:R-:W-:Y:S02]  /*4310*/  IMAD.MOV.U32 R193, RZ, RZ, R56 ;  /* 0x000000ffffc17224 */ /* 0x000fe400078e0038 */
[----:B------:R-:W-:Y:S02]  /*4320*/  IMAD.MOV.U32 R192, RZ, RZ, R57 ;  /* 0x000000ffffc07224 */ /* 0x000fe400078e0039 */
[----:B------:R-:W-:-:S04]  /*4330*/  IMAD.WIDE R56, R42, 0x2, R188 ;  /* 0x000000022a387825 */ /* 0x000fc800078e02bc */
[----:B------:R-:W-:Y:S02]  /*4340*/  IMAD.MOV.U32 R196, RZ, RZ, R52 ;  /* 0x000000ffffc47224 */ /* 0x000fe400078e0034 */
[----:B------:R-:W-:Y:S02]  /*4350*/  IMAD.MOV.U32 R195, RZ, RZ, R53 ;  /* 0x000000ffffc37224 */ /* 0x000fe400078e0035 */
[----:B------:R-:W-:-:S04]  /*4360*/  IMAD.WIDE R52, R42, 0x2, R186 ;  /* 0x000000022a347825 */ /* 0x000fc800078e02ba */
[----:B------:R-:W-:Y:S02]  /*4370*/  IMAD.MOV.U32 R189, RZ, RZ, R56 ;  /* 0x000000ffffbd7224 */ /* 0x000fe400078e0038 */
[----:B------:R-:W-:Y:S02]  /*4380*/  IMAD.MOV.U32 R188, RZ, RZ, R57 ;  /* 0x000000ffffbc7224 */ /* 0x000fe400078e0039 */
[----:B------:R-:W-:Y:S01]  /*4390*/  IMAD.WIDE R56, R42, 0x2, R154 ;  /* 0x000000022a387825 */ /* 0x000fe200078e029a */
[----:B----4-:R-:W-:Y:S03]  /*43a0*/  HMMA.16816.F32.BF16 R64, R84, R54, R64 ;  /* 0x000000365440723c */ /* 0x010fe60000041840 */
[----:B------:R-:W-:Y:S02]  /*43b0*/  IMAD.MOV.U32 R187, RZ, RZ, R52 ;  /* 0x000000ffffbb7224 */ /* 0x000fe400078e0034 */
[----:B------:R-:W-:-:S02]  /*43c0*/  IMAD.MOV.U32 R186, RZ, RZ, R53 ;  /* 0x000000ffffba7224 */ /* 0x000fc400078e0035 */
[----:B------:R-:W-:Y:S01]  /*43d0*/  IMAD.MOV.U32 R155, RZ, RZ, R56 ;  /* 0x000000ffff9b7224 */ /* 0x000fe200078e0038 */
[----:B------:R-:W3:Y:S01]  /*43e0*/  LDSM.16.MT88.4 R52, [R8+0xc00] ;  /* 0x000c00000834783b */ /* 0x000ee20000004200 */
[----:B------:R-:W-:Y:S02]  /*43f0*/  IMAD.MOV.U32 R154, RZ, RZ, R57 ;  /* 0x000000ffff9a7224 */ /* 0x000fe400078e0039 */
[----:B------:R-:W-:Y:S01]  /*4400*/  IMAD.WIDE R56, R42, 0x2, R146 ;  /* 0x000000022a387825 */ /* 0x000fe200078e0292 */
[----:B------:R-:W-:Y:S03]  /*4410*/  HMMA.16816.F32.BF16 R80, R84, R58, R80 ;  /* 0x0000003a5450723c */ /* 0x000fe60000041850 */
[----:B------:R-:W-:Y:S02]  /*4420*/  IMAD.MOV.U32 R147, RZ, RZ, R56 ;  /* 0x000000ffff937224 */ /* 0x000fe400078e0038 */
[----:B------:R-:W-:-:S02]  /*4430*/  IMAD.MOV.U32 R146, RZ, RZ, R57 ;  /* 0x000000ffff927224 */ /* 0x000fc400078e0039 */
[----:B------:R-:W-:-:S04]  /*4440*/  IMAD.WIDE R58, R42, 0x2, R152 ;  /* 0x000000022a3a7825 */ /* 0x000fc800078e0298 */
[----:B------:R-:W-:-:S04]  /*4450*/  IMAD.WIDE R56, R42, 0x2, R140 ;  /* 0x000000022a387825 */ /* 0x000fc800078e028c */
[----:B------:R-:W-:Y:S02]  /*4460*/  IMAD.MOV.U32 R153, RZ, RZ, R58 ;  /* 0x000000ffff997224 */ /* 0x000fe400078e003a */
[----:B------:R-:W-:Y:S02]  /*4470*/  IMAD.MOV.U32 R152, RZ, RZ, R59 ;  /* 0x000000ffff987224 */ /* 0x000fe400078e003b */
[----:B------:R-:W-:Y:S02]  /*4480*/  IMAD.MOV.U32 R141, RZ, RZ, R56 ;  /* 0x000000ffff8d7224 */ /* 0x000fe400078e0038 */
[----:B------:R-:W-:Y:S02]  /*4490*/  IMAD.MOV.U32 R140, RZ, RZ, R57 ;  /* 0x000000ffff8c7224 */ /* 0x000fe400078e0039 */
[----:B------:R-:W4:Y:S01]  /*44a0*/  LDSM.16.MT88.4 R56, [R183+0xc00] ;  /* 0x000c0000b738783b */ /* 0x000f220000004200 */
[C---:B0-----:R-:W-:Y:S08]  /*44b0*/  HMMA.16816.F32.BF16 R60, R68.reuse, R72, R60 ;  /* 0x00000048443c723c */ /* 0x041ff0000004183c */
[----:B-1----:R-:W-:Y:S08]  /*44c0*/  HMMA.16816.F32.BF16 R92, R68, R76, R92 ;  /* 0x0000004c445c723c */ /* 0x002ff0000004185c */
[C---:B--2---:R-:W-:Y:S08]  /*44d0*/  HMMA.16816.F32.BF16 R80, R88.reuse, R72, R80 ;  /* 0x000000485850723c */ /* 0x044ff00000041850 */
[----:B------:R-:W-:Y:S01]  /*44e0*/  HMMA.16816.F32.BF16 R64, R88, R76, R64 ;  /* 0x0000004c5840723c */ /* 0x000fe20000041840 */
[----:B------:R-:W-:Y:S01]  /*44f0*/  IADD3 R184, R184, -0x1, RZ ;  /* 0xffffffffb8b87810 */ /* 0x000fe20007ffe0ff */
[----:B------:R-:W-:-:S03]  /*4500*/  IMAD.WIDE R68, R42, 0x2, R138 ;  /* 0x000000022a447825 */ /* 0x000fc600078e028a */
[----:B------:R-:W-:-:S03]  /*4510*/  ISETP.NE.U32.AND P0, PT, R184, RZ, PT ;  /* 0x000000ffb800720c */ /* 0x000fc60003f05070 */
[----:B---3--:R-:W-:Y:S01]  /*4520*/  HMMA.16816.F32.BF16 R60, R52, R74, R60 ;  /* 0x0000004a343c723c */ /* 0x008fe2000004183c */
[----:B------:R-:W-:Y:S02]  /*4530*/  IMAD.MOV.U32 R139, RZ, RZ, R68 ;  /* 0x000000ffff8b7224 */ /* 0x000fe400078e0044 */
[----:B------:R-:W-:-:S05]  /*4540*/  IMAD.MOV.U32 R138, RZ, RZ, R69 ;  /* 0x000000ffff8a7224 */ /* 0x000fca00078e0045 */
[----:B------:R-:W-:Y:S01]  /*4550*/  HMMA.16816.F32.BF16 R92, R52, R78, R92 ;  /* 0x0000004e345c723c */ /* 0x000fe2000004185c */
[----:B------:R-:W-:-:S06]  /*4560*/  IMAD.WIDE R68, R42, 0x2, R102 ;  /* 0x000000022a447825 */ /* 0x000fcc00078e0266 */
[----:B------:R-:W-:-:S04]  /*4570*/  IMAD.WIDE R52, R42, 0x2, R116 ;  /* 0x000000022a347825 */ /* 0x000fc800078e0274 */
[----:B------:R-:W-:Y:S02]  /*4580*/  IMAD.MOV.U32 R117, RZ, RZ, R52 ;  /* 0x000000ffff757224 */ /* 0x000fe400078e0034 */
[----:B------:R-:W-:Y:S02]  /*4590*/  IMAD.MOV.U32 R116, RZ, RZ, R53 ;  /* 0x000000ffff747224 */ /* 0x000fe400078e0035 */
[----:B------:R-:W-:Y:S01]  /*45a0*/  IMAD.WIDE R52, R42, 0x2, R120 ;  /* 0x000000022a347825 */ /* 0x000fe200078e0278 */
[----:B----4-:R-:W-:Y:S01]  /*45b0*/  HMMA.16816.F32.BF16 R80, R56, R74, R80 ;  /* 0x0000004a3850723c */ /* 0x010fe20000041850 */
[----:B------:R-:W-:Y:S02]  /*45c0*/  UIADD3 UR4, UR4, -0x40, URZ ;  /* 0xffffffc004047890 */ /* 0x000fe4000fffe03f */
[----:B------:R-:W-:Y:S02]  /*45d0*/  IMAD.MOV.U32 R103, RZ, RZ, R68 ;  /* 0x000000ffff677224 */ /* 0x000fe400078e0044 */
[----:B------:R-:W-:-:S02]  /*45e0*/  IMAD.MOV.U32 R102, RZ, RZ, R69 ;  /* 0x000000ffff667224 */ /* 0x000fc400078e0045 */
[----:B------:R-:W-:Y:S02]  /*45f0*/  IMAD.MOV.U32 R121, RZ, RZ, R52 ;  /* 0x000000ffff797224 */ /* 0x000fe400078e0034 */
[----:B------:R-:W-:Y:S01]  /*4600*/  IMAD.MOV.U32 R120, RZ, RZ, R53 ;  /* 0x000000ffff787224 */ /* 0x000fe200078e0035 */
[----:B------:R-:W-:Y:S01]  /*4610*/  HMMA.16816.F32.BF16 R64, R56, R78, R64 ;  /* 0x0000004e3840723c */ /* 0x000fe20000041840 */
[----:B------:R-:W-:-:S04]  /*4620*/  IMAD.WIDE R84, R42, 0x2, R142 ;  /* 0x000000022a547825 */ /* 0x000fc800078e028e */
[----:B------:R-:W-:-:S04]  /*4630*/  IMAD.WIDE R70, R42, 0x2, R126 ;  /* 0x000000022a467825 */ /* 0x000fc800078e027e */
[----:B------:R-:W-:-:S04]  /*4640*/  IMAD.WIDE R68, R42, 0x2, R122 ;  /* 0x000000022a447825 */ /* 0x000fc800078e027a */
[----:B------:R-:W-:-:S04]  /*4650*/  IMAD.WIDE R54, R42, 0x2, R104 ;  /* 0x000000022a367825 */ /* 0x000fc800078e0268 */
[----:B------:R-:W-:-:S04]  /*4660*/  IMAD.WIDE R52, R42, 0x2, R112 ;  /* 0x000000022a347825 */ /* 0x000fc800078e0270 */
[----:B------:R-:W-:-:S04]  /*4670*/  IMAD.WIDE R190, R42, 0x2, R190 ;  /* 0x000000022abe7825 */ /* 0x000fc800078e02be */
[----:B------:R-:W-:-:S04]  /*4680*/  IMAD.WIDE R150, R42, 0x2, R150 ;  /* 0x000000022a967825 */ /* 0x000fc800078e0296 */
[----:B------:R-:W-:-:S04]  /*4690*/  IMAD.WIDE R144, R42, 0x2, R144 ;  /* 0x000000022a907825 */ /* 0x000fc800078e0290 */
[----:B------:R-:W-:Y:S02]  /*46a0*/  IMAD.MOV.U32 R143, RZ, RZ, R84 ;  /* 0x000000ffff8f7224 */ /* 0x000fe400078e0054 */
[----:B------:R-:W-:Y:S02]  /*46b0*/  IMAD.MOV.U32 R142, RZ, RZ, R85 ;  /* 0x000000ffff8e7224 */ /* 0x000fe400078e0055 */
        /* <DEDUP_REMOVED lines=10> */
[----:B------:R-:W-:Y:S02]  /*4760*/  IMAD.MOV.U32 R123, RZ, RZ, R68 ;  /* 0x000000ffff7b7224 */ /* 0x000fe400078e0044 */
[----:B------:R-:W-:Y:S02]  /*4770*/  IMAD.MOV.U32 R122, RZ, RZ, R69 ;  /* 0x000000ffff7a7224 */ /* 0x000fe400078e0045 */
[----:B------:R-:W-:Y:S02]  /*4780*/  IMAD.MOV.U32 R105, RZ, RZ, R54 ;  /* 0x000000ffff697224 */ /* 0x000fe400078e0036 */
[----:B------:R-:W-:Y:S02]  /*4790*/  IMAD.MOV.U32 R104, RZ, RZ, R55 ;  /* 0x000000ffff687224 */ /* 0x000fe400078e0037 */
[----:B------:R-:W-:-:S04]  /*47a0*/  IMAD.WIDE R114, R42, 0x2, R114 ;  /* 0x000000022a727825 */ /* 0x000fc800078e0272 */
[----:B------:R-:W-:-:S04]  /*47b0*/  IMAD.WIDE R106, R42, 0x2, R106 ;  /* 0x000000022a6a7825 */ /* 0x000fc800078e026a */
[----:B------:R-:W-:-:S04]  /*47c0*/  IMAD.WIDE R110, R42, 0x2, R110 ;  /* 0x000000022a6e7825 */ /* 0x000fc800078e026e */
[----:B------:R-:W-:-:S04]  /*47d0*/  IMAD.WIDE R108, R43, 0x2, R108 ;  /* 0x000000022b6c7825 */ /* 0x000fc800078e026c */
[----:B------:R-:W-:Y:S02]  /*47e0*/  IMAD.MOV.U32 R113, RZ, RZ, R52 ;  /* 0x000000ffff717224 */ /* 0x000fe400078e0034 */
[----:B------:R-:W-:Y:S01]  /*47f0*/  IMAD.MOV.U32 R112, RZ, RZ, R53 ;  /* 0x000000ffff707224 */ /* 0x000fe200078e0035 */
[----:B------:R-:W-:Y:S01]  /*4800*/  @!P0 CALL.REL.NOINC `(.L_x_1) ;  /* 0x0000001000008944 */ /* 0x000fe20003c00000 */
[----:B------:R-:W-:Y:S05]  /*4810*/  BRA `(.L_x_2) ;  /* 0xffffe44000007947 */ /* 0x000fea000383ffff */
.L_x_1:
[----:B------:R-:W-:Y:S02]  /*4820*/  F2FP.BF16.PACK_AB R67, R67, R83 ;  /* 0x000000534343723e */ /* 0x000fe400000010ff */
[----:B------:R-:W-:Y:S02]  /*4830*/  F2FP.BF16.PACK_AB R66, R66, R82 ;  /* 0x000000524242723e */ /* 0x000fe400000010ff */
[----:B------:R-:W-:Y:S02]  /*4840*/  F2FP.BF16.PACK_AB R65, R65, R81 ;  /* 0x000000514141723e */ /* 0x000fe400000010ff */
[----:B------:R-:W-:Y:S02]  /*4850*/  F2FP.BF16.PACK_AB R64, R64, R80 ;  /* 0x000000504040723e */ /* 0x000fe400000010ff */
[----:B------:R-:W-:-:S02]  /*4860*/  F2FP.BF16.PACK_AB R63, R95, R63 ;  /* 0x0000003f5f3f723e */ /* 0x000fc400000010ff */
[----:B------:R-:W-:Y:S02]  /*4870*/  F2FP.BF16.PACK_AB R62, R94, R62 ;  /* 0x0000003e5e3e723e */ /* 0x000fe400000010ff */
[----:B------:R-:W-:Y:S02]  /*4880*/  F2FP.BF16.PACK_AB R61, R93, R61 ;  /* 0x0000003d5d3d723e */ /* 0x000fe400000010ff */
[----:B------:R-:W-:Y:S02]  /*4890*/  F2FP.BF16.PACK_AB R60, R92, R60 ;  /* 0x0000003c5c3c723e */ /* 0x000fe400000010ff */
.L_x_0:
[----:B------:R-:W-:Y:S01]  /*48a0*/  BAR.SYNC.DEFER_BLOCKING 0x0 ;  /* 0x0000000000007b1d */ /* 0x000fe20000010000 */
[C---:B------:R-:W-:Y:S01]  /*48b0*/  IMAD.SHL.U32 R7, R0.reuse, 0x10, RZ ;  /* 0x0000001000077824 */ /* 0x040fe200078e00ff */
[----:B------:R-:W-:Y:S01]  /*48c0*/  LOP3.LUT R8, R0, 0x18, RZ, 0xc0, !PT ;  /* 0x0000001800087812 */ /* 0x000fe200078ec0ff */
[----:B------:R-:W-:Y:S01]  /*48d0*/  IMAD R10, R3, 0x2, R2 ;  /* 0x00000002030a7824 */ /* 0x000fe200078e0202 */
[C---:B------:R-:W-:Y:S01]  /*48e0*/  ISETP.GE.AND P0, PT, R6.reuse, c[0x0][0x178], PT ;  /* 0x00005e0006007a0c */ /* 0x040fe20003f06270 */
[----:B------:R-:W-:Y:S01]  /*48f0*/  IMAD R6, R6, c[0x0][0x194], RZ ;  /* 0x0000650006067a24 */ /* 0x000fe200078e02ff */
[----:B------:R-:W-:Y:S01]  /*4900*/  LOP3.LUT R7, R7, 0x70, RZ, 0xc0, !PT ;  /* 0x0000007007077812 */ /* 0x000fe200078ec0ff */
[----:B------:R-:W-:Y:S01]  /*4910*/  IMAD.SHL.U32 R2, R10, 0x4, RZ ;  /* 0x000000040a027824 */ /* 0x000fe200078e00ff */
[----:B------:R-:W-:-:S02]  /*4920*/  LOP3.LUT R13, R5, 0x1c, R4, 0xfe, !PT ;  /* 0x0000001c050d7812 */ /* 0x000fc400078efe04 */
[----:B------:R-:W-:Y:S01]  /*4930*/  LEA R24, P2, R6, c[0x0][0x170], 0x1 ;  /* 0x00005c0006187a11 */ /* 0x000fe200078408ff */
[----:B------:R-:W-:Y:S01]  /*4940*/  IMAD R9, R8, 0x40, R7 ;  /* 0x0000004008097824 */ /* 0x000fe200078e0207 */
[C---:B------:R-:W-:Y:S02]  /*4950*/  LOP3.LUT R0, R2.reuse, 0x4, RZ, 0x3c, !PT ;  /* 0x0000000402007812 */ /* 0x040fe400078e3cff */
[C---:B------:R-:W-:Y:S02]  /*4960*/  LOP3.LUT R7, R2.reuse, 0x8, RZ, 0x3c, !PT ;  /* 0x0000000802077812 */ /* 0x040fe400078e3cff */
[----:B------:R-:W-:Y:S02]  /*4970*/  LOP3.LUT R2, R2, 0xc, RZ, 0x3c, !PT ;  /* 0x0000000c02027812 */ /* 0x000fe400078e3cff */
[----:B------:R-:W-:Y:S02]  /*4980*/  LEA.HI R8, R8, R9, RZ, 0x1f ;  /* 0x0000000908087211 */ /* 0x000fe400078ff8ff */
[----:B------:R-:W-:-:S02]  /*4990*/  LOP3.LUT R12, R5, 0x1a, R4, 0xfe, !PT ;  /* 0x0000001a050c7812 */ /* 0x000fc400078efe04 */
[----:B------:R-:W-:Y:S01]  /*49a0*/  LOP3.LUT R14, R5, 0x18, R4, 0xfe, !PT ;  /* 0x00000018050e7812 */ /* 0x000fe200078efe04 */
[----:B------:R-:W-:Y:S01]  /*49b0*/  IMAD R20, R3, 0x4, R8 ;  /* 0x0000000403147824 */ /* 0x000fe200078e0208 */
[----:B------:R-:W-:Y:S01]  /*49c0*/  STS [R10.X4], R60 ;  /* 0x0000003c0a007388 */ /* 0x000fe20000004800 */
[C---:B------:R-:W-:Y:S02]  /*49d0*/  LOP3.LUT R3, R5.reuse, R4, RZ, 0xfc, !PT ;  /* 0x0000000405037212 */ /* 0x040fe400078efcff */
[----:B------:R-:W-:Y:S01]  /*49e0*/  LOP3.LUT R15, R5, 0x16, R4, 0xfe, !PT ;  /* 0x00000016050f7812 */ /* 0x000fe200078efe04 */
[----:B------:R-:W-:Y:S01]  /*49f0*/  STS [R10.X4+0x80], R61 ;  /* 0x0000803d0a007388 */ /* 0x000fe20000004800 */
[C---:B------:R-:W-:Y:S02]  /*4a00*/  LOP3.LUT R21, R20.reuse, 0x4, RZ, 0x3c, !PT ;  /* 0x0000000414157812 */ /* 0x040fe400078e3cff */
[C---:B------:R-:W-:Y:S01]  /*4a10*/  LOP3.LUT R22, R20.reuse, 0x8, RZ, 0x3c, !PT ;  /* 0x0000000814167812 */ /* 0x040fe200078e3cff */
[----:B------:R-:W-:Y:S01]  /*4a20*/  STS [R0+0x200], R62 ;  /* 0x0002003e00007388 */ /* 0x000fe20000000800 */
[----:B------:R-:W-:-:S02]  /*4a30*/  LOP3.LUT R23, R20, 0xc, RZ, 0x3c, !PT ;  /* 0x0000000c14177812 */ /* 0x000fc400078e3cff */
[C---:B------:R-:W-:Y:S01]  /*4a40*/  ISETP.LT.AND P1, PT, R3.reuse, c[0x0][0x17c], !P0 ;  /* 0x00005f0003007a0c */ /* 0x040fe20004721270 */
[----:B------:R0:W-:Y:S01]  /*4a50*/  STS [R0+0x280], R63 ;  /* 0x0002803f00007388 */ /* 0x0001e20000000800 */
[----:B------:R-:W-:Y:S01]  /*4a60*/  IMAD R3, R3, c[0x0][0x198], RZ ;  /* 0x0000660003037a24 */ /* 0x000fe200078e02ff */
[C-C-:B------:R-:W-:Y:S02]  /*4a70*/  LOP3.LUT R16, R5.reuse, 0x14, R4.reuse, 0xfe, !PT ;  /* 0x0000001405107812 */ /* 0x140fe400078efe04 */
[----:B------:R-:W-:Y:S01]  /*4a80*/  STS [R7+0x400], R64 ;  /* 0x0004004007007388 */ /* 0x000fe20000000800 */
[C-C-:B------:R-:W-:Y:S02]  /*4a90*/  LOP3.LUT R17, R5.reuse, 0x12, R4.reuse, 0xfe, !PT ;  /* 0x0000001205117812 */ /* 0x140fe400078efe04 */
[C-C-:B------:R-:W-:Y:S01]  /*4aa0*/  LOP3.LUT R18, R5.reuse, 0x10, R4.reuse, 0xfe, !PT ;  /* 0x0000001005127812 */ /* 0x140fe200078efe04 */
[----:B------:R-:W-:Y:S01]  /*4ab0*/  STS [R7+0x480], R65 ;  /* 0x0004804107007388 */ /* 0x000fe20000000800 */
[----:B------:R-:W-:-:S02]  /*4ac0*/  LOP3.LUT R11, R5, 0xe, R4, 0xfe, !PT ;  /* 0x0000000e050b7812 */ /* 0x000fc400078efe04 */
[C-C-:B0-----:R-:W-:Y:S01]  /*4ad0*/  LOP3.LUT R0, R5.reuse, 0x1e, R4.reuse, 0xfe, !PT ;  /* 0x0000001e05007812 */ /* 0x141fe200078efe04 */
[----:B------:R-:W-:Y:S01]  /*4ae0*/  STS [R2+0x600], R66 ;  /* 0x0006004202007388 */ /* 0x000fe20000000800 */
[C-C-:B------:R-:W-:Y:S02]  /*4af0*/  LOP3.LUT R10, R5.reuse, 0xc, R4.reuse, 0xfe, !PT ;  /* 0x0000000c050a7812 */ /* 0x140fe400078efe04 */
[C-C-:B------:R-:W-:Y:S01]  /*4b00*/  LOP3.LUT R8, R5.reuse, 0xa, R4.reuse, 0xfe, !PT ;  /* 0x0000000a05087812 */ /* 0x140fe200078efe04 */
[----:B------:R0:W-:Y:S01]  /*4b10*/  STS [R2+0x680], R67 ;  /* 0x0006804302007388 */ /* 0x0001e20000000800 */
[C-C-:B------:R-:W-:Y:S02]  /*4b20*/  LOP3.LUT R9, R5.reuse, 0x8, R4.reuse, 0xfe, !PT ;  /* 0x0000000805097812 */ /* 0x140fe400078efe04 */
[----:B------:R-:W-:Y:S01]  /*4b30*/  LOP3.LUT R19, R5, 0x6, R4, 0xfe, !PT ;  /* 0x0000000605137812 */ /* 0x000fe200078efe04 */
[----:B------:R-:W-:Y:S01]  /*4b40*/  BAR.SYNC.DEFER_BLOCKING 0x0 ;  /* 0x0000000000007b1d */ /* 0x000fe20000010000 */
[----:B------:R-:W-:-:S02]  /*4b50*/  LEA.HI.X.SX32 R26, R6, c[0x0][0x174], 0x1, P2 ;  /* 0x00005d00061a7a11 */ /* 0x000fc400010f0eff */
[C-C-:B0-----:R-:W-:Y:S02]  /*4b60*/  LOP3.LUT R2, R5.reuse, 0x2, R4.reuse, 0xfe, !PT ;  /* 0x0000000205027812 */ /* 0x141fe400078efe04 */
[----:B------:R-:W-:Y:S02]  /*4b70*/  LOP3.LUT R4, R5, 0x4, R4, 0xfe, !PT ;  /* 0x0000000405047812 */ /* 0x000fe400078efe04 */
[C---:B------:R-:W-:Y:S01]  /*4b80*/  ISETP.LT.AND P4, PT, R2.reuse, c[0x0][0x17c], !P0 ;  /* 0x00005f0002007a0c */ /* 0x040fe20004781270 */
[----:B------:R-:W-:Y:S01]  /*4b90*/  IMAD R7, R2, c[0x0][0x198], RZ ;  /* 0x0000660002077a24 */ /* 0x000fe200078e02ff */
[----:B------:R-:W-:Y:S01]  /*4ba0*/  LEA R2, P2, R3, R24, 0x1 ;  /* 0x0000001803027211 */ /* 0x000fe200078408ff */
[----:B------:R-:W-:-:S03]  /*4bb0*/  IMAD R5, R4, c[0x0][0x198], RZ ;  /* 0x0000660004057a24 */ /* 0x000fc600078e02ff */
[----:B------:R-:W-:Y:S02]  /*4bc0*/  LEA R6, P3, R7, R24, 0x1 ;  /* 0x0000001807067211 */ /* 0x000fe400078608ff */
[-C--:B------:R-:W-:Y:S02]  /*4bd0*/  LEA.HI.X.SX32 R3, R3, R26.reuse, 0x1, P2 ;  /* 0x0000001a03037211 */ /* 0x080fe400010f0eff */
[----:B------:R-:W-:Y:S02]  /*4be0*/  LEA.HI.X.SX32 R7, R7, R26, 0x1, P3 ;  /* 0x0000001a07077211 */ /* 0x000fe400018f0eff */
[----:B------:R-:W-:Y:S01]  /*4bf0*/  ISETP.LT.AND P3, PT, R4, c[0x0][0x17c], !P0 ;  /* 0x00005f0004007a0c */ /* 0x000fe20004761270 */
[----:B------:R-:W0:Y:S01]  /*4c00*/  LDS R25, [R20] ;  /* 0x0000000014197984 */ /* 0x000e220000000800 */
[----:B------:R-:W-:-:S03]  /*4c10*/  LEA R4, P2, R5, R24, 0x1 ;  /* 0x0000001805047211 */ /* 0x000fc600078408ff */
[----:B------:R-:W1:Y:S01]  /*4c20*/  LDS R29, [R21] ;  /* 0x00000000151d7984 */ /* 0x000e620000000800 */
[----:B------:R-:W-:Y:S02]  /*4c30*/  LEA.HI.X.SX32 R5, R5, R26, 0x1, P2 ;  /* 0x0000001a05057211 */ /* 0x000fe400010f0eff */
[C---:B------:R-:W-:Y:S01]  /*4c40*/  ISETP.LT.AND P2, PT, R8.reuse, c[0x0][0x17c], !P0 ;  /* 0x00005f0008007a0c */ /* 0x040fe20004741270 */
[----:B------:R-:W2:Y:S04]  /*4c50*/  LDS R31, [R22] ;  /* 0x00000000161f7984 */ /* 0x000ea80000000800 */
[----:B------:R-:W3:Y:S04]  /*4c60*/  LDS R35, [R23] ;  /* 0x0000000017237984 */ /* 0x000ee80000000800 */
[----:B------:R4:W5:Y:S04]  /*4c70*/  LDS R27, [R20+0x100] ;  /* 0x00010000141b7984 */ /* 0x0009680000000800 */
[----:B------:R-:W3:Y:S04]  /*4c80*/  LDS R21, [R21+0x100] ;  /* 0x0001000015157984 */ /* 0x000ee80000000800 */
[----:B------:R-:W5:Y:S01]  /*4c90*/  LDS R33, [R22+0x100] ;  /* 0x0001000016217984 */ /* 0x000f620000000800 */
[----:B----4-:R-:W-:-:S03]  /*4ca0*/  IMAD R20, R8, c[0x0][0x198], RZ ;  /* 0x0000660008147a24 */ /* 0x010fc600078e02ff */
[----:B------:R-:W4:Y:S04]  /*4cb0*/  LDS R23, [R23+0x100] ;  /* 0x0001000017177984 */ /* 0x000f280000000800 */
[----:B0-----:R0:W-:Y:S01]  /*4cc0*/  @P1 STG.E.U16 [R2.64], R25 ;  /* 0x0000001902001986 */ /* 0x0011e2000c101506 */
[C---:B------:R-:W-:Y:S01]  /*4cd0*/  ISETP.LT.AND P1, PT, R9.reuse, c[0x0][0x17c], !P0 ;  /* 0x00005f0009007a0c */ /* 0x040fe20004721270 */
[----:B------:R-:W-:Y:S02]  /*4ce0*/  IMAD R9, R9, c[0x0][0x198], RZ ;  /* 0x0000660009097a24 */ /* 0x000fe400078e02ff */
[----:B-1----:R1:W-:Y:S01]  /*4cf0*/  @P4 STG.E.U16 [R6.64], R29 ;  /* 0x0000001d06004986 */ /* 0x0023e2000c101506 */
[C---:B------:R-:W-:Y:S01]  /*4d00*/  ISETP.LT.AND P4, PT, R19.reuse, c[0x0][0x17c], !P0 ;  /* 0x00005f0013007a0c */ /* 0x040fe20004781270 */
[----:B------:R-:W-:-:S02]  /*4d10*/  IMAD R19, R19, c[0x0][0x198], RZ ;  /* 0x0000660013137a24 */ /* 0x000fc400078e02ff */
[----:B--2---:R2:W-:Y:S01]  /*4d20*/  @P3 STG.E.U16 [R4.64], R31 ;  /* 0x0000001f04003986 */ /* 0x0045e2000c101506 */
[-C--:B------:R-:W-:Y:S02]  /*4d30*/  LEA R8, P3, R20, R24.reuse, 0x1 ;  /* 0x0000001814087211 */ /* 0x080fe400078608ff */
[-C--:B0-----:R-:W-:Y:S02]  /*4d40*/  LEA R2, P5, R19, R24.reuse, 0x1 ;  /* 0x0000001813027211 */ /* 0x081fe400078a08ff */
[----:B------:R-:W-:Y:S02]  /*4d50*/  PRMT R25, R25, 0x7632, R25 ;  /* 0x0000763219197816 */ /* 0x000fe40000000019 */
[----:B-1----:R-:W-:Y:S02]  /*4d60*/  LEA R6, P6, R9, R24, 0x1 ;  /* 0x0000001809067211 */ /* 0x002fe400078c08ff */
[-C--:B------:R-:W-:Y:S01]  /*4d70*/  LEA.HI.X.SX32 R3, R19, R26.reuse, 0x1, P5 ;  /* 0x0000001a13037211 */ /* 0x080fe200028f0eff */
[----:B------:R-:W-:Y:S01]  /*4d80*/  IMAD R19, R10, c[0x0][0x198], RZ ;  /* 0x000066000a137a24 */ /* 0x000fe200078e02ff */
[-C--:B------:R-:W-:Y:S01]  /*4d90*/  LEA.HI.X.SX32 R7, R9, R26.reuse, 0x1, P6 ;  /* 0x0000001a09077211 */ /* 0x080fe200030f0eff */
[----:B--2---:R-:W-:Y:S01]  /*4da0*/  IMAD R5, R11, c[0x0][0x198], RZ ;  /* 0x000066000b057a24 */ /* 0x004fe200078e02ff */
[----:B------:R-:W-:Y:S01]  /*4db0*/  LEA.HI.X.SX32 R9, R20, R26, 0x1, P3 ;  /* 0x0000001a14097211 */ /* 0x000fe200018f0eff */
[----:B---3--:R0:W-:Y:S01]  /*4dc0*/  @P4 STG.E.U16 [R2.64], R35 ;  /* 0x0000002302004986 */ /* 0x0081e2000c101506 */
[----:B------:R-:W-:-:S02]  /*4dd0*/  ISETP.LT.AND P3, PT, R10, c[0x0][0x17c], !P0 ;  /* 0x00005f000a007a0c */ /* 0x000fc40004761270 */
[----:B------:R-:W-:Y:S01]  /*4de0*/  LEA R10, P4, R19, R24, 0x1 ;  /* 0x00000018130a7211 */ /* 0x000fe200078808ff */
[----:B-----5:R1:W-:Y:S01]  /*4df0*/  @P1 STG.E.U16 [R6.64], R27 ;  /* 0x0000001b06001986 */ /* 0x0203e2000c101506 */
[C---:B------:R-:W-:Y:S01]  /*4e00*/  ISETP.LT.AND P1, PT, R18.reuse, c[0x0][0x17c], !P0 ;  /* 0x00005f0012007a0c */ /* 0x040fe20004721270 */
[----:B------:R-:W-:Y:S01]  /*4e10*/  IMAD R18, R18, c[0x0][0x198], RZ ;  /* 0x0000660012127a24 */ /* 0x000fe200078e02ff */
[----:B------:R-:W-:Y:S01]  /*4e20*/  PRMT R29, R29, 0x7632, R29 ;  /* 0x000076321d1d7816 */ /* 0x000fe2000000001d */
[----:B------:R2:W-:Y:S01]  /*4e30*/  @P2 STG.E.U16 [R8.64], R21 ;  /* 0x0000001508002986 */ /* 0x0005e2000c101506 */
[----:B------:R-:W-:Y:S02]  /*4e40*/  ISETP.LT.AND P2, PT, R11, c[0x0][0x17c], !P0 ;  /* 0x00005f000b007a0c */ /* 0x000fe40004741270 */
[----:B------:R-:W-:Y:S02]  /*4e50*/  LEA.HI.X.SX32 R11, R19, R26, 0x1, P4 ;  /* 0x0000001a130b7211 */ /* 0x000fe400020f0eff */
[C---:B------:R-:W-:Y:S01]  /*4e60*/  ISETP.LT.AND P4, PT, R17.reuse, c[0x0][0x17c], !P0 ;  /* 0x00005f0011007a0c */ /* 0x040fe20004781270 */
[----:B------:R-:W-:Y:S01]  /*4e70*/  IMAD R17, R17, c[0x0][0x198], RZ ;  /* 0x0000660011117a24 */ /* 0x000fe200078e02ff */
[-C--:B0-----:R-:W-:Y:S01]  /*4e80*/  LEA R2, P5, R5, R24.reuse, 0x1 ;  /* 0x0000001805027211 */ /* 0x081fe200078a08ff */
[----:B------:R0:W-:Y:S01]  /*4e90*/  @P3 STG.E.U16 [R10.64], R33 ;  /* 0x000000210a003986 */ /* 0x0001e2000c101506 */
[----:B------:R-:W-:-:S02]  /*4ea0*/  LEA R4, P3, R18, R24, 0x1 ;  /* 0x0000001812047211 */ /* 0x000fc400078608ff */
[----:B-1----:R-:W-:Y:S01]  /*4eb0*/  LEA R6, P6, R17, R24, 0x1 ;  /* 0x0000001811067211 */ /* 0x002fe200078c08ff */
[----:B--2---:R-:W-:Y:S01]  /*4ec0*/  IMAD R9, R12, c[0x0][0x198], RZ ;  /* 0x000066000c097a24 */ /* 0x004fe200078e02ff */
[-C--:B------:R-:W-:Y:S02]  /*4ed0*/  LEA.HI.X.SX32 R3, R5, R26.reuse, 0x1, P5 ;  /* 0x0000001a05037211 */ /* 0x080fe400028f0eff */
[-C--:B------:R-:W-:Y:S02]  /*4ee0*/  LEA.HI.X.SX32 R5, R18, R26.reuse, 0x1, P3 ;  /* 0x0000001a12057211 */ /* 0x080fe400018f0eff */
[----:B------:R-:W-:Y:S01]  /*4ef0*/  LEA.HI.X.SX32 R7, R17, R26, 0x1, P6 ;  /* 0x0000001a11077211 */ /* 0x000fe200030f0eff */
[----:B----4-:R1:W-:Y:S01]  /*4f00*/  @P2 STG.E.U16 [R2.64], R23 ;  /* 0x0000001702002986 */ /* 0x0103e2000c101506 */
[C---:B------:R-:W-:Y:S01]  /*4f10*/  ISETP.LT.AND P3, PT, R14.reuse, c[0x0][0x17c], !P0 ;  /* 0x00005f000e007a0c */ /* 0x040fe20004761270 */
[----:B------:R-:W-:Y:S01]  /*4f20*/  IMAD R14, R14, c[0x0][0x198], RZ ;  /* 0x000066000e0e7a24 */ /* 0x000fe200078e02ff */
[C---:B------:R-:W-:Y:S01]  /*4f30*/  ISETP.LT.AND P5, PT, R16.reuse, c[0x0][0x17c], !P0 ;  /* 0x00005f0010007a0c */ /* 0x040fe200047a1270 */
[----:B------:R2:W-:Y:S01]  /*4f40*/  @P1 STG.E.U16 [R4.64], R25 ;  /* 0x0000001904001986 */ /* 0x0005e2000c101506 */
[----:B0-----:R-:W-:Y:S01]  /*4f50*/  IMAD R11, R13, c[0x0][0x198], RZ ;  /* 0x000066000d0b7a24 */ /* 0x001fe200078e02ff */
[----:B------:R-:W-:Y:S01]  /*4f60*/  PRMT R31, R31, 0x7632, R31 ;  /* 0x000076321f1f7816 */ /* 0x000fe2000000001f */
[----:B------:R-:W-:Y:S01]  /*4f70*/  IMAD R16, R16, c[0x0][0x198], RZ ;  /* 0x0000660010107a24 */ /* 0x000fe200078e02ff */
[----:B------:R0:W-:Y:S01]  /*4f80*/  @P4 STG.E.U16 [R6.64], R29 ;  /* 0x0000001d06004986 */ /* 0x0001e2000c101506 */
[C---:B------:R-:W-:Y:S01]  /*4f90*/  ISETP.LT.AND P4, PT, R15.reuse, c[0x0][0x17c], !P0 ;  /* 0x00005f000f007a0c */ /* 0x040fe20004781270 */
[----:B------:R-:W-:Y:S01]  /*4fa0*/  IMAD R15, R15, c[0x0][0x198], RZ ;  /* 0x000066000f0f7a24 */ /* 0x000fe200078e02ff */
[----:B------:R-:W-:Y:S01]  /*4fb0*/  PRMT R35, R35, 0x7632, R35 ;  /* 0x0000763223237816 */ /* 0x000fe20000000023 */
[----:B------:R-:W-:Y:S01]  /*4fc0*/  IMAD R17, R0, c[0x0][0x198], RZ ;  /* 0x0000660000117a24 */ /* 0x000fe200078e02ff */
[----:B-1----:R-:W-:-:S02]  /*4fd0*/  LEA R2, P6, R16, R24, 0x1 ;  /* 0x0000001810027211 */ /* 0x002fc400078c08ff */
[----:B------:R-:W-:Y:S02]  /*4fe0*/  PRMT R21, R21, 0x7632, R21 ;  /* 0x0000763215157816 */ /* 0x000fe40000000015 */
[C---:B--2---:R-:W-:Y:S02]  /*4ff0*/  LEA R4, P1, R15.reuse, R24, 0x1 ;  /* 0x000000180f047211 */ /* 0x044fe400078208ff */
[----:B------:R-:W-:Y:S02]  /*5000*/  LEA.HI.X.SX32 R3, R16, R26, 0x1, P6 ;  /* 0x0000001a10037211 */ /* 0x000fe400030f0eff */
[----:B0-----:R-:W-:Y:S02]  /*5010*/  LEA R6, P2, R14, R24, 0x1 ;  /* 0x000000180e067211 */ /* 0x001fe400078408ff */
[----:B------:R-:W-:Y:S01]  /*5020*/  LEA.HI.X.SX32 R5, R15, R26, 0x1, P1 ;  /* 0x0000001a0f057211 */ /* 0x000fe200008f0eff */
[----:B------:R0:W-:Y:S01]  /*5030*/  @P5 STG.E.U16 [R2.64], R31 ;  /* 0x0000001f02005986 */ /* 0x0001e2000c101506 */
[----:B------:R-:W-:-:S02]  /*5040*/  LEA R10, P1, R11, R24, 0x1 ;  /* 0x000000180b0a7211 */ /* 0x000fc400078208ff */
[-C--:B------:R-:W-:Y:S01]  /*5050*/  LEA.HI.X.SX32 R7, R14, R26.reuse, 0x1, P2 ;  /* 0x0000001a0e077211 */ /* 0x080fe200010f0eff */
[----:B------:R1:W-:Y:S01]  /*5060*/  @P4 STG.E.U16 [R4.64], R35 ;  /* 0x0000002304004986 */ /* 0x0003e2000c101506 */
[----:B------:R-:W-:Y:S02]  /*5070*/  ISETP.LT.AND P2, PT, R12, c[0x0][0x17c], !P0 ;  /* 0x00005f000c007a0c */ /* 0x000fe40004741270 */
[----:B------:R-:W-:Y:S02]  /*5080*/  LEA.HI.X.SX32 R11, R11, R26, 0x1, P1 ;  /* 0x0000001a0b0b7211 */ /* 0x000fe400008f0eff */
[----:B------:R-:W-:Y:S02]  /*5090*/  ISETP.LT.AND P1, PT, R13, c[0x0][0x17c], !P0 ;  /* 0x00005f000d007a0c */ /* 0x000fe40004721270 */
[----:B------:R-:W-:Y:S02]  /*50a0*/  ISETP.LT.AND P0, PT, R0, c[0x0][0x17c], !P0 ;  /* 0x00005f0000007a0c */ /* 0x000fe40004701270 */
[----:B------:R-:W-:-:S02]  /*50b0*/  LEA R8, P6, R9, R24, 0x1 ;  /* 0x0000001809087211 */ /* 0x000fc400078c08ff */
[----:B0-----:R-:W-:Y:S02]  /*50c0*/  PRMT R3, R27, 0x7632, R3 ;  /* 0x000076321b037816 */ /* 0x001fe40000000003 */
[----:B------:R-:W-:Y:S02]  /*50d0*/  LEA.HI.X.SX32 R9, R9, R26, 0x1, P6 ;  /* 0x0000001a09097211 */ /* 0x000fe400030f0eff */
[----:B-1----:R-:W-:Y:S01]  /*50e0*/  PRMT R5, R33, 0x7632, R5 ;  /* 0x0000763221057816 */ /* 0x002fe20000000005 */
[----:B------:R0:W-:Y:S01]  /*50f0*/  @P3 STG.E.U16 [R6.64], R3 ;  /* 0x0000000306003986 */ /* 0x0001e2000c101506 */
[----:B------:R-:W-:-:S03]  /*5100*/  LEA R12, P6, R17, R24, 0x1 ;  /* 0x00000018110c7211 */ /* 0x000fc600078c08ff */
[----:B------:R0:W-:Y:S01]  /*5110*/  @P2 STG.E.U16 [R8.64], R21 ;  /* 0x0000001508002986 */ /* 0x0001e2000c101506 */
[----:B------:R-:W-:-:S03]  /*5120*/  LEA.HI.X.SX32 R13, R17, R26, 0x1, P6 ;  /* 0x0000001a110d7211 */ /* 0x000fc600030f0eff */
[----:B------:R0:W-:Y:S01]  /*5130*/  @P1 STG.E.U16 [R10.64], R5 ;  /* 0x000000050a001986 */ /* 0x0001e2000c101506 */
[----:B------:R-:W-:Y:S05]  /*5140*/  @!P0 EXIT ;  /* 0x000000000000894d */ /* 0x000fea0003800000 */
[----:B0-----:R-:W-:-:S05]  /*5150*/  PRMT R6, R23, 0x7632, R6 ;  /* 0x0000763217067816 */ /* 0x001fca0000000006 */
[----:B------:R-:W-:Y:S01]  /*5160*/  STG.E.U16 [R12.64], R6 ;  /* 0x000000060c007986 */ /* 0x000fe2000c101506 */
[----:B------:R-:W-:Y:S05]  /*5170*/  EXIT ;  /* 0x000000000000794d */ /* 0x000fea0003800000 */
.L_x_3:
[----:B------:R-:W-:-:S00]  /*5180*/  BRA `(.L_x_3) ;  /* 0xfffffff000007947 */ /* 0x000fc0000383ffff */
[----:B------:R-:W-:-:S00]  /*5190*/  NOP ;  /* 0x0000000000007918 */ /* 0x000fc00000000000 */
        /* <DEDUP_REMOVED lines=14> */
.L_x_4:


//--------------------- .nv.shared.matmul_kernel  --------------------------
	.section	.nv.shared.matmul_kernel,"aw",@nobits
	.sectionflags	@""
	.align	16
